//
// Generated by NVIDIA NVVM Compiler
//
// Compiler Build ID: CL-36424714
// Cuda compilation tools, release 13.0, V13.0.88
// Based on NVVM 20.0.0
//

.version 9.0
.target sm_100
.address_size 64

	// .globl	_Z17init_QRNG_no_loopP18curandStateSobol32PA32_jj
.global .align 4 .b8 precalc_xorwow_matrix[102400];
.global .align 4 .b8 precalc_xorwow_offset_matrix[102400];
.global .align 4 .b8 mrg32k3aM1[2304];
.global .align 4 .b8 mrg32k3aM2[2304];
.global .align 4 .b8 mrg32k3aM1SubSeq[2016];
.global .align 4 .b8 mrg32k3aM2SubSeq[2016];
.global .align 4 .b8 mrg32k3aM1Seq[2304];
.global .align 4 .b8 mrg32k3aM2Seq[2304];
.const .align 8 .b8 __cr_lgamma_table[72];

.visible .entry _Z17init_QRNG_no_loopP18curandStateSobol32PA32_jj(
	.param .u64 .ptr .align 1 _Z17init_QRNG_no_loopP18curandStateSobol32PA32_jj_param_0,
	.param .u64 .ptr .align 1 _Z17init_QRNG_no_loopP18curandStateSobol32PA32_jj_param_1,
	.param .u32 _Z17init_QRNG_no_loopP18curandStateSobol32PA32_jj_param_2
)
{
	.reg .pred 	%p<67>;
	.reg .b32 	%r<413>;
	.reg .b64 	%rd<15>;

	ld.param.u64 	%rd8, [_Z17init_QRNG_no_loopP18curandStateSobol32PA32_jj_param_0];
	ld.param.u64 	%rd9, [_Z17init_QRNG_no_loopP18curandStateSobol32PA32_jj_param_1];
	ld.param.u32 	%r38, [_Z17init_QRNG_no_loopP18curandStateSobol32PA32_jj_param_2];
	cvta.to.global.u64 	%rd1, %rd9;
	cvta.to.global.u64 	%rd2, %rd8;
	mov.u32 	%r39, %tid.x;
	mov.u32 	%r40, %ctaid.x;
	mov.u32 	%r41, %ntid.x;
	mad.lo.s32 	%r1, %r40, %r41, %r39;
	setp.ge.u32 	%p1, %r1, %r38;
	@%p1 bra 	$L__BB0_7;
	add.s32 	%r2, %r1, 2;
	mul.wide.u32 	%rd10, %r1, 140;
	add.s64 	%rd3, %rd2, %rd10;
	mov.b32 	%r42, 0;
	st.global.u32 	[%rd3], %r42;
	st.global.u32 	[%rd3+8], %r42;
	ld.global.u32 	%r43, [%rd1];
	st.global.u32 	[%rd3+12], %r43;
	ld.global.u32 	%r44, [%rd1+4];
	st.global.u32 	[%rd3+16], %r44;
	ld.global.u32 	%r45, [%rd1+8];
	st.global.u32 	[%rd3+20], %r45;
	ld.global.u32 	%r46, [%rd1+12];
	st.global.u32 	[%rd3+24], %r46;
	ld.global.u32 	%r47, [%rd1+16];
	st.global.u32 	[%rd3+28], %r47;
	ld.global.u32 	%r48, [%rd1+20];
	st.global.u32 	[%rd3+32], %r48;
	ld.global.u32 	%r49, [%rd1+24];
	st.global.u32 	[%rd3+36], %r49;
	ld.global.u32 	%r50, [%rd1+28];
	st.global.u32 	[%rd3+40], %r50;
	ld.global.u32 	%r51, [%rd1+32];
	st.global.u32 	[%rd3+44], %r51;
	ld.global.u32 	%r52, [%rd1+36];
	st.global.u32 	[%rd3+48], %r52;
	ld.global.u32 	%r53, [%rd1+40];
	st.global.u32 	[%rd3+52], %r53;
	ld.global.u32 	%r54, [%rd1+44];
	st.global.u32 	[%rd3+56], %r54;
	ld.global.u32 	%r55, [%rd1+48];
	st.global.u32 	[%rd3+60], %r55;
	ld.global.u32 	%r56, [%rd1+52];
	st.global.u32 	[%rd3+64], %r56;
	ld.global.u32 	%r57, [%rd1+56];
	st.global.u32 	[%rd3+68], %r57;
	ld.global.u32 	%r58, [%rd1+60];
	st.global.u32 	[%rd3+72], %r58;
	ld.global.u32 	%r59, [%rd1+64];
	st.global.u32 	[%rd3+76], %r59;
	ld.global.u32 	%r60, [%rd1+68];
	st.global.u32 	[%rd3+80], %r60;
	ld.global.u32 	%r61, [%rd1+72];
	st.global.u32 	[%rd3+84], %r61;
	ld.global.u32 	%r62, [%rd1+76];
	st.global.u32 	[%rd3+88], %r62;
	ld.global.u32 	%r63, [%rd1+80];
	st.global.u32 	[%rd3+92], %r63;
	ld.global.u32 	%r64, [%rd1+84];
	st.global.u32 	[%rd3+96], %r64;
	ld.global.u32 	%r65, [%rd1+88];
	st.global.u32 	[%rd3+100], %r65;
	ld.global.u32 	%r66, [%rd1+92];
	st.global.u32 	[%rd3+104], %r66;
	ld.global.u32 	%r67, [%rd1+96];
	st.global.u32 	[%rd3+108], %r67;
	ld.global.u32 	%r68, [%rd1+100];
	st.global.u32 	[%rd3+112], %r68;
	ld.global.u32 	%r69, [%rd1+104];
	st.global.u32 	[%rd3+116], %r69;
	ld.global.u32 	%r70, [%rd1+108];
	st.global.u32 	[%rd3+120], %r70;
	ld.global.u32 	%r71, [%rd1+112];
	st.global.u32 	[%rd3+124], %r71;
	ld.global.u32 	%r72, [%rd1+116];
	st.global.u32 	[%rd3+128], %r72;
	ld.global.u32 	%r73, [%rd1+120];
	st.global.u32 	[%rd3+132], %r73;
	ld.global.u32 	%r74, [%rd1+124];
	st.global.u32 	[%rd3+136], %r74;
	st.global.u32 	[%rd3+4], %r42;
	st.global.u32 	[%rd3], %r2;
	shr.u32 	%r75, %r2, 1;
	xor.b32  	%r76, %r75, %r2;
	and.b32  	%r3, %r76, 1;
	neg.s32 	%r77, %r3;
	and.b32  	%r78, %r77, %r43;
	shl.b32 	%r79, %r76, 30;
	shr.s32 	%r80, %r79, 31;
	and.b32  	%r81, %r80, %r44;
	xor.b32  	%r82, %r78, %r81;
	shl.b32 	%r83, %r76, 29;
	shr.s32 	%r84, %r83, 31;
	and.b32  	%r85, %r84, %r45;
	xor.b32  	%r86, %r82, %r85;
	and.b32  	%r4, %r76, 8;
	shl.b32 	%r87, %r76, 28;
	shr.s32 	%r88, %r87, 31;
	and.b32  	%r89, %r88, %r46;
	xor.b32  	%r90, %r86, %r89;
	and.b32  	%r5, %r76, 16;
	shl.b32 	%r91, %r76, 27;
	shr.s32 	%r92, %r91, 31;
	and.b32  	%r93, %r92, %r47;
	xor.b32  	%r94, %r90, %r93;
	shl.b32 	%r95, %r76, 26;
	shr.s32 	%r96, %r95, 31;
	and.b32  	%r97, %r96, %r48;
	xor.b32  	%r98, %r94, %r97;
	and.b32  	%r6, %r76, 64;
	shl.b32 	%r99, %r76, 25;
	shr.s32 	%r100, %r99, 31;
	and.b32  	%r101, %r100, %r49;
	xor.b32  	%r102, %r98, %r101;
	and.b32  	%r7, %r76, 128;
	shl.b32 	%r103, %r76, 24;
	shr.s32 	%r104, %r103, 31;
	and.b32  	%r105, %r104, %r50;
	xor.b32  	%r106, %r102, %r105;
	and.b32  	%r8, %r76, 256;
	shl.b32 	%r107, %r76, 23;
	shr.s32 	%r108, %r107, 31;
	and.b32  	%r109, %r108, %r51;
	xor.b32  	%r110, %r106, %r109;
	and.b32  	%r9, %r76, 512;
	shl.b32 	%r111, %r76, 22;
	shr.s32 	%r112, %r111, 31;
	and.b32  	%r113, %r112, %r52;
	xor.b32  	%r114, %r110, %r113;
	and.b32  	%r10, %r76, 1024;
	shl.b32 	%r115, %r76, 21;
	shr.s32 	%r116, %r115, 31;
	and.b32  	%r117, %r116, %r53;
	xor.b32  	%r118, %r114, %r117;
	and.b32  	%r11, %r76, 2048;
	shl.b32 	%r119, %r76, 20;
	shr.s32 	%r120, %r119, 31;
	and.b32  	%r121, %r120, %r54;
	xor.b32  	%r122, %r118, %r121;
	and.b32  	%r12, %r76, 4096;
	shl.b32 	%r123, %r76, 19;
	shr.s32 	%r124, %r123, 31;
	and.b32  	%r125, %r124, %r55;
	xor.b32  	%r126, %r122, %r125;
	and.b32  	%r13, %r76, 8192;
	shl.b32 	%r127, %r76, 18;
	shr.s32 	%r128, %r127, 31;
	and.b32  	%r129, %r128, %r56;
	xor.b32  	%r130, %r126, %r129;
	and.b32  	%r14, %r76, 16384;
	shl.b32 	%r131, %r76, 17;
	shr.s32 	%r132, %r131, 31;
	and.b32  	%r133, %r132, %r57;
	xor.b32  	%r134, %r130, %r133;
	and.b32  	%r15, %r76, 32768;
	shl.b32 	%r135, %r76, 16;
	shr.s32 	%r136, %r135, 31;
	and.b32  	%r137, %r136, %r58;
	xor.b32  	%r138, %r134, %r137;
	and.b32  	%r16, %r76, 65536;
	shl.b32 	%r139, %r76, 15;
	shr.s32 	%r140, %r139, 31;
	and.b32  	%r141, %r140, %r59;
	xor.b32  	%r142, %r138, %r141;
	and.b32  	%r17, %r76, 131072;
	shl.b32 	%r143, %r76, 14;
	shr.s32 	%r144, %r143, 31;
	and.b32  	%r145, %r144, %r60;
	xor.b32  	%r146, %r142, %r145;
	and.b32  	%r18, %r76, 262144;
	shl.b32 	%r147, %r76, 13;
	shr.s32 	%r148, %r147, 31;
	and.b32  	%r149, %r148, %r61;
	xor.b32  	%r150, %r146, %r149;
	and.b32  	%r19, %r76, 524288;
	shl.b32 	%r151, %r76, 12;
	shr.s32 	%r152, %r151, 31;
	and.b32  	%r153, %r152, %r62;
	xor.b32  	%r154, %r150, %r153;
	and.b32  	%r20, %r76, 1048576;
	shl.b32 	%r155, %r76, 11;
	shr.s32 	%r156, %r155, 31;
	and.b32  	%r157, %r156, %r63;
	xor.b32  	%r158, %r154, %r157;
	shl.b32 	%r159, %r76, 10;
	shr.s32 	%r160, %r159, 31;
	and.b32  	%r161, %r160, %r64;
	xor.b32  	%r162, %r158, %r161;
	and.b32  	%r21, %r76, 4194304;
	shl.b32 	%r163, %r76, 9;
	shr.s32 	%r164, %r163, 31;
	and.b32  	%r165, %r164, %r65;
	xor.b32  	%r166, %r162, %r165;
	and.b32  	%r22, %r76, 8388608;
	shl.b32 	%r167, %r76, 8;
	shr.s32 	%r168, %r167, 31;
	and.b32  	%r169, %r168, %r66;
	xor.b32  	%r170, %r166, %r169;
	and.b32  	%r23, %r76, 16777216;
	shl.b32 	%r171, %r76, 7;
	shr.s32 	%r172, %r171, 31;
	and.b32  	%r173, %r172, %r67;
	xor.b32  	%r174, %r170, %r173;
	and.b32  	%r24, %r76, 33554432;
	shl.b32 	%r175, %r76, 6;
	shr.s32 	%r176, %r175, 31;
	and.b32  	%r177, %r176, %r68;
	xor.b32  	%r178, %r174, %r177;
	and.b32  	%r25, %r76, 67108864;
	shl.b32 	%r179, %r76, 5;
	shr.s32 	%r180, %r179, 31;
	and.b32  	%r181, %r180, %r69;
	xor.b32  	%r182, %r178, %r181;
	and.b32  	%r26, %r76, 134217728;
	shl.b32 	%r183, %r76, 4;
	shr.s32 	%r184, %r183, 31;
	and.b32  	%r185, %r184, %r70;
	xor.b32  	%r186, %r182, %r185;
	and.b32  	%r27, %r76, 268435456;
	shl.b32 	%r187, %r76, 3;
	shr.s32 	%r188, %r187, 31;
	and.b32  	%r189, %r188, %r71;
	xor.b32  	%r190, %r186, %r189;
	shl.b32 	%r191, %r76, 2;
	shr.s32 	%r192, %r191, 31;
	and.b32  	%r193, %r192, %r72;
	xor.b32  	%r194, %r190, %r193;
	shl.b32 	%r195, %r76, 1;
	shr.s32 	%r196, %r195, 31;
	and.b32  	%r197, %r196, %r73;
	xor.b32  	%r198, %r194, %r197;
	and.b32  	%r199, %r76, 2147483647;
	setp.eq.s32 	%p2, %r199, 0;
	setp.gt.s32 	%p3, %r2, -1;
	shr.s32 	%r200, %r2, 31;
	and.b32  	%r201, %r200, %r74;
	xor.b32  	%r28, %r198, %r201;
	and.pred  	%p4, %p2, %p3;
	@%p4 bra 	$L__BB0_3;
	st.global.u32 	[%rd3+4], %r28;
$L__BB0_3:
	ld.param.u64 	%rd14, [_Z17init_QRNG_no_loopP18curandStateSobol32PA32_jj_param_1];
	ld.param.u64 	%rd13, [_Z17init_QRNG_no_loopP18curandStateSobol32PA32_jj_param_0];
	setp.gt.s32 	%p5, %r2, -1;
	shr.u32 	%r202, %r2, 1;
	xor.b32  	%r203, %r202, %r2;
	and.b32  	%r29, %r203, 1073741824;
	shl.b32 	%r204, %r203, 1;
	shr.s32 	%r205, %r204, 31;
	and.b32  	%r30, %r203, 536870912;
	shl.b32 	%r206, %r203, 2;
	shr.s32 	%r207, %r206, 31;
	setp.eq.s32 	%p6, %r27, 0;
	setp.eq.s32 	%p7, %r26, 0;
	setp.eq.s32 	%p8, %r25, 0;
	setp.eq.s32 	%p9, %r24, 0;
	setp.eq.s32 	%p10, %r23, 0;
	setp.eq.s32 	%p11, %r22, 0;
	setp.eq.s32 	%p12, %r21, 0;
	and.b32  	%r31, %r203, 2097152;
	shl.b32 	%r208, %r203, 10;
	shr.s32 	%r209, %r208, 31;
	setp.eq.s32 	%p13, %r20, 0;
	setp.eq.s32 	%p14, %r19, 0;
	setp.eq.s32 	%p15, %r18, 0;
	setp.eq.s32 	%p16, %r17, 0;
	setp.eq.s32 	%p17, %r16, 0;
	setp.eq.s32 	%p18, %r15, 0;
	setp.eq.s32 	%p19, %r14, 0;
	setp.eq.s32 	%p20, %r13, 0;
	setp.eq.s32 	%p21, %r12, 0;
	setp.eq.s32 	%p22, %r11, 0;
	setp.eq.s32 	%p23, %r10, 0;
	setp.eq.s32 	%p24, %r9, 0;
	setp.eq.s32 	%p25, %r8, 0;
	setp.eq.s32 	%p26, %r7, 0;
	setp.eq.s32 	%p27, %r6, 0;
	and.b32  	%r32, %r203, 32;
	shl.b32 	%r210, %r203, 26;
	shr.s32 	%r211, %r210, 31;
	setp.eq.s32 	%p28, %r5, 0;
	setp.eq.s32 	%p29, %r4, 0;
	and.b32  	%r33, %r203, 4;
	shl.b32 	%r212, %r203, 29;
	shr.s32 	%r213, %r212, 31;
	and.b32  	%r34, %r203, 2;
	shl.b32 	%r214, %r203, 30;
	shr.s32 	%r215, %r214, 31;
	setp.eq.s32 	%p30, %r3, 0;
	add.s32 	%r35, %r38, %r1;
	cvta.to.global.u64 	%rd4, %rd13;
	mul.wide.u32 	%rd11, %r35, 140;
	add.s64 	%rd5, %rd4, %rd11;
	mov.b32 	%r216, 0;
	st.global.u32 	[%rd5], %r216;
	st.global.u32 	[%rd5+8], %r216;
	cvta.to.global.u64 	%rd6, %rd14;
	ld.global.u32 	%r217, [%rd6+128];
	st.global.u32 	[%rd5+12], %r217;
	ld.global.u32 	%r218, [%rd6+132];
	st.global.u32 	[%rd5+16], %r218;
	ld.global.u32 	%r219, [%rd6+136];
	st.global.u32 	[%rd5+20], %r219;
	ld.global.u32 	%r220, [%rd6+140];
	st.global.u32 	[%rd5+24], %r220;
	ld.global.u32 	%r221, [%rd6+144];
	st.global.u32 	[%rd5+28], %r221;
	ld.global.u32 	%r222, [%rd6+148];
	st.global.u32 	[%rd5+32], %r222;
	ld.global.u32 	%r223, [%rd6+152];
	st.global.u32 	[%rd5+36], %r223;
	ld.global.u32 	%r224, [%rd6+156];
	st.global.u32 	[%rd5+40], %r224;
	ld.global.u32 	%r225, [%rd6+160];
	st.global.u32 	[%rd5+44], %r225;
	ld.global.u32 	%r226, [%rd6+164];
	st.global.u32 	[%rd5+48], %r226;
	ld.global.u32 	%r227, [%rd6+168];
	st.global.u32 	[%rd5+52], %r227;
	ld.global.u32 	%r228, [%rd6+172];
	st.global.u32 	[%rd5+56], %r228;
	ld.global.u32 	%r229, [%rd6+176];
	st.global.u32 	[%rd5+60], %r229;
	ld.global.u32 	%r230, [%rd6+180];
	st.global.u32 	[%rd5+64], %r230;
	ld.global.u32 	%r231, [%rd6+184];
	st.global.u32 	[%rd5+68], %r231;
	ld.global.u32 	%r232, [%rd6+188];
	st.global.u32 	[%rd5+72], %r232;
	ld.global.u32 	%r233, [%rd6+192];
	st.global.u32 	[%rd5+76], %r233;
	ld.global.u32 	%r234, [%rd6+196];
	st.global.u32 	[%rd5+80], %r234;
	ld.global.u32 	%r235, [%rd6+200];
	st.global.u32 	[%rd5+84], %r235;
	ld.global.u32 	%r236, [%rd6+204];
	st.global.u32 	[%rd5+88], %r236;
	ld.global.u32 	%r237, [%rd6+208];
	st.global.u32 	[%rd5+92], %r237;
	ld.global.u32 	%r238, [%rd6+212];
	st.global.u32 	[%rd5+96], %r238;
	ld.global.u32 	%r239, [%rd6+216];
	st.global.u32 	[%rd5+100], %r239;
	ld.global.u32 	%r240, [%rd6+220];
	st.global.u32 	[%rd5+104], %r240;
	ld.global.u32 	%r241, [%rd6+224];
	st.global.u32 	[%rd5+108], %r241;
	ld.global.u32 	%r242, [%rd6+228];
	st.global.u32 	[%rd5+112], %r242;
	ld.global.u32 	%r243, [%rd6+232];
	st.global.u32 	[%rd5+116], %r243;
	ld.global.u32 	%r244, [%rd6+236];
	st.global.u32 	[%rd5+120], %r244;
	ld.global.u32 	%r245, [%rd6+240];
	st.global.u32 	[%rd5+124], %r245;
	ld.global.u32 	%r246, [%rd6+244];
	st.global.u32 	[%rd5+128], %r246;
	ld.global.u32 	%r247, [%rd6+248];
	st.global.u32 	[%rd5+132], %r247;
	ld.global.u32 	%r248, [%rd6+252];
	st.global.u32 	[%rd5+136], %r248;
	st.global.u32 	[%rd5+4], %r216;
	st.global.u32 	[%rd5], %r2;
	selp.b32 	%r249, 0, %r217, %p30;
	and.b32  	%r250, %r215, %r218;
	xor.b32  	%r251, %r249, %r250;
	and.b32  	%r252, %r213, %r219;
	xor.b32  	%r253, %r251, %r252;
	selp.b32 	%r254, 0, %r220, %p29;
	xor.b32  	%r255, %r253, %r254;
	selp.b32 	%r256, 0, %r221, %p28;
	xor.b32  	%r257, %r255, %r256;
	and.b32  	%r258, %r211, %r222;
	xor.b32  	%r259, %r257, %r258;
	selp.b32 	%r260, 0, %r223, %p27;
	xor.b32  	%r261, %r259, %r260;
	selp.b32 	%r262, 0, %r224, %p26;
	xor.b32  	%r263, %r261, %r262;
	selp.b32 	%r264, 0, %r225, %p25;
	xor.b32  	%r265, %r263, %r264;
	selp.b32 	%r266, 0, %r226, %p24;
	xor.b32  	%r267, %r265, %r266;
	selp.b32 	%r268, 0, %r227, %p23;
	xor.b32  	%r269, %r267, %r268;
	selp.b32 	%r270, 0, %r228, %p22;
	xor.b32  	%r271, %r269, %r270;
	selp.b32 	%r272, 0, %r229, %p21;
	xor.b32  	%r273, %r271, %r272;
	selp.b32 	%r274, 0, %r230, %p20;
	xor.b32  	%r275, %r273, %r274;
	selp.b32 	%r276, 0, %r231, %p19;
	xor.b32  	%r277, %r275, %r276;
	selp.b32 	%r278, 0, %r232, %p18;
	xor.b32  	%r279, %r277, %r278;
	selp.b32 	%r280, 0, %r233, %p17;
	xor.b32  	%r281, %r279, %r280;
	selp.b32 	%r282, 0, %r234, %p16;
	xor.b32  	%r283, %r281, %r282;
	selp.b32 	%r284, 0, %r235, %p15;
	xor.b32  	%r285, %r283, %r284;
	selp.b32 	%r286, 0, %r236, %p14;
	xor.b32  	%r287, %r285, %r286;
	selp.b32 	%r288, 0, %r237, %p13;
	xor.b32  	%r289, %r287, %r288;
	and.b32  	%r290, %r209, %r238;
	xor.b32  	%r291, %r289, %r290;
	selp.b32 	%r292, 0, %r239, %p12;
	xor.b32  	%r293, %r291, %r292;
	selp.b32 	%r294, 0, %r240, %p11;
	xor.b32  	%r295, %r293, %r294;
	selp.b32 	%r296, 0, %r241, %p10;
	xor.b32  	%r297, %r295, %r296;
	selp.b32 	%r298, 0, %r242, %p9;
	xor.b32  	%r299, %r297, %r298;
	selp.b32 	%r300, 0, %r243, %p8;
	xor.b32  	%r301, %r299, %r300;
	selp.b32 	%r302, 0, %r244, %p7;
	xor.b32  	%r303, %r301, %r302;
	selp.b32 	%r304, 0, %r245, %p6;
	xor.b32  	%r305, %r303, %r304;
	and.b32  	%r306, %r207, %r246;
	xor.b32  	%r307, %r305, %r306;
	and.b32  	%r308, %r205, %r247;
	xor.b32  	%r309, %r307, %r308;
	shr.s32 	%r310, %r2, 31;
	and.b32  	%r311, %r310, %r248;
	xor.b32  	%r36, %r309, %r311;
	and.b32  	%r312, %r203, 2147483647;
	setp.eq.s32 	%p31, %r312, 0;
	and.pred  	%p32, %p31, %p5;
	@%p32 bra 	$L__BB0_5;
	st.global.u32 	[%rd5+4], %r36;
$L__BB0_5:
	setp.gt.s32 	%p33, %r2, -1;
	setp.eq.s32 	%p34, %r29, 0;
	setp.eq.s32 	%p35, %r30, 0;
	setp.eq.s32 	%p36, %r27, 0;
	setp.eq.s32 	%p37, %r26, 0;
	setp.eq.s32 	%p38, %r25, 0;
	setp.eq.s32 	%p39, %r24, 0;
	setp.eq.s32 	%p40, %r23, 0;
	setp.eq.s32 	%p41, %r22, 0;
	setp.eq.s32 	%p42, %r21, 0;
	setp.eq.s32 	%p43, %r31, 0;
	setp.eq.s32 	%p44, %r20, 0;
	setp.eq.s32 	%p45, %r19, 0;
	setp.eq.s32 	%p46, %r18, 0;
	setp.eq.s32 	%p47, %r17, 0;
	setp.eq.s32 	%p48, %r16, 0;
	setp.eq.s32 	%p49, %r15, 0;
	setp.eq.s32 	%p50, %r14, 0;
	setp.eq.s32 	%p51, %r13, 0;
	setp.eq.s32 	%p52, %r12, 0;
	setp.eq.s32 	%p53, %r11, 0;
	setp.eq.s32 	%p54, %r10, 0;
	setp.eq.s32 	%p55, %r9, 0;
	setp.eq.s32 	%p56, %r8, 0;
	setp.eq.s32 	%p57, %r7, 0;
	setp.eq.s32 	%p58, %r6, 0;
	setp.eq.s32 	%p59, %r32, 0;
	setp.eq.s32 	%p60, %r5, 0;
	setp.eq.s32 	%p61, %r4, 0;
	setp.eq.s32 	%p62, %r33, 0;
	setp.eq.s32 	%p63, %r34, 0;
	setp.eq.s32 	%p64, %r3, 0;
	add.s32 	%r313, %r35, %r38;
	mul.wide.u32 	%rd12, %r313, 140;
	add.s64 	%rd7, %rd4, %rd12;
	mov.b32 	%r314, 0;
	st.global.u32 	[%rd7], %r314;
	st.global.u32 	[%rd7+8], %r314;
	ld.global.u32 	%r315, [%rd6+256];
	st.global.u32 	[%rd7+12], %r315;
	ld.global.u32 	%r316, [%rd6+260];
	st.global.u32 	[%rd7+16], %r316;
	ld.global.u32 	%r317, [%rd6+264];
	st.global.u32 	[%rd7+20], %r317;
	ld.global.u32 	%r318, [%rd6+268];
	st.global.u32 	[%rd7+24], %r318;
	ld.global.u32 	%r319, [%rd6+272];
	st.global.u32 	[%rd7+28], %r319;
	ld.global.u32 	%r320, [%rd6+276];
	st.global.u32 	[%rd7+32], %r320;
	ld.global.u32 	%r321, [%rd6+280];
	st.global.u32 	[%rd7+36], %r321;
	ld.global.u32 	%r322, [%rd6+284];
	st.global.u32 	[%rd7+40], %r322;
	ld.global.u32 	%r323, [%rd6+288];
	st.global.u32 	[%rd7+44], %r323;
	ld.global.u32 	%r324, [%rd6+292];
	st.global.u32 	[%rd7+48], %r324;
	ld.global.u32 	%r325, [%rd6+296];
	st.global.u32 	[%rd7+52], %r325;
	ld.global.u32 	%r326, [%rd6+300];
	st.global.u32 	[%rd7+56], %r326;
	ld.global.u32 	%r327, [%rd6+304];
	st.global.u32 	[%rd7+60], %r327;
	ld.global.u32 	%r328, [%rd6+308];
	st.global.u32 	[%rd7+64], %r328;
	ld.global.u32 	%r329, [%rd6+312];
	st.global.u32 	[%rd7+68], %r329;
	ld.global.u32 	%r330, [%rd6+316];
	st.global.u32 	[%rd7+72], %r330;
	ld.global.u32 	%r331, [%rd6+320];
	st.global.u32 	[%rd7+76], %r331;
	ld.global.u32 	%r332, [%rd6+324];
	st.global.u32 	[%rd7+80], %r332;
	ld.global.u32 	%r333, [%rd6+328];
	st.global.u32 	[%rd7+84], %r333;
	ld.global.u32 	%r334, [%rd6+332];
	st.global.u32 	[%rd7+88], %r334;
	ld.global.u32 	%r335, [%rd6+336];
	st.global.u32 	[%rd7+92], %r335;
	ld.global.u32 	%r336, [%rd6+340];
	st.global.u32 	[%rd7+96], %r336;
	ld.global.u32 	%r337, [%rd6+344];
	st.global.u32 	[%rd7+100], %r337;
	ld.global.u32 	%r338, [%rd6+348];
	st.global.u32 	[%rd7+104], %r338;
	ld.global.u32 	%r339, [%rd6+352];
	st.global.u32 	[%rd7+108], %r339;
	ld.global.u32 	%r340, [%rd6+356];
	st.global.u32 	[%rd7+112], %r340;
	ld.global.u32 	%r341, [%rd6+360];
	st.global.u32 	[%rd7+116], %r341;
	ld.global.u32 	%r342, [%rd6+364];
	st.global.u32 	[%rd7+120], %r342;
	ld.global.u32 	%r343, [%rd6+368];
	st.global.u32 	[%rd7+124], %r343;
	ld.global.u32 	%r344, [%rd6+372];
	st.global.u32 	[%rd7+128], %r344;
	ld.global.u32 	%r345, [%rd6+376];
	st.global.u32 	[%rd7+132], %r345;
	ld.global.u32 	%r346, [%rd6+380];
	st.global.u32 	[%rd7+136], %r346;
	st.global.u32 	[%rd7+4], %r314;
	st.global.u32 	[%rd7], %r2;
	selp.b32 	%r347, 0, %r315, %p64;
	selp.b32 	%r348, 0, %r316, %p63;
	xor.b32  	%r349, %r347, %r348;
	selp.b32 	%r350, 0, %r317, %p62;
	xor.b32  	%r351, %r349, %r350;
	selp.b32 	%r352, 0, %r318, %p61;
	xor.b32  	%r353, %r351, %r352;
	selp.b32 	%r354, 0, %r319, %p60;
	xor.b32  	%r355, %r353, %r354;
	selp.b32 	%r356, 0, %r320, %p59;
	xor.b32  	%r357, %r355, %r356;
	selp.b32 	%r358, 0, %r321, %p58;
	xor.b32  	%r359, %r357, %r358;
	selp.b32 	%r360, 0, %r322, %p57;
	xor.b32  	%r361, %r359, %r360;
	selp.b32 	%r362, 0, %r323, %p56;
	xor.b32  	%r363, %r361, %r362;
	selp.b32 	%r364, 0, %r324, %p55;
	xor.b32  	%r365, %r363, %r364;
	selp.b32 	%r366, 0, %r325, %p54;
	xor.b32  	%r367, %r365, %r366;
	selp.b32 	%r368, 0, %r326, %p53;
	xor.b32  	%r369, %r367, %r368;
	selp.b32 	%r370, 0, %r327, %p52;
	xor.b32  	%r371, %r369, %r370;
	selp.b32 	%r372, 0, %r328, %p51;
	xor.b32  	%r373, %r371, %r372;
	selp.b32 	%r374, 0, %r329, %p50;
	xor.b32  	%r375, %r373, %r374;
	selp.b32 	%r376, 0, %r330, %p49;
	xor.b32  	%r377, %r375, %r376;
	selp.b32 	%r378, 0, %r331, %p48;
	xor.b32  	%r379, %r377, %r378;
	selp.b32 	%r380, 0, %r332, %p47;
	xor.b32  	%r381, %r379, %r380;
	selp.b32 	%r382, 0, %r333, %p46;
	xor.b32  	%r383, %r381, %r382;
	selp.b32 	%r384, 0, %r334, %p45;
	xor.b32  	%r385, %r383, %r384;
	selp.b32 	%r386, 0, %r335, %p44;
	xor.b32  	%r387, %r385, %r386;
	selp.b32 	%r388, 0, %r336, %p43;
	xor.b32  	%r389, %r387, %r388;
	selp.b32 	%r390, 0, %r337, %p42;
	xor.b32  	%r391, %r389, %r390;
	selp.b32 	%r392, 0, %r338, %p41;
	xor.b32  	%r393, %r391, %r392;
	selp.b32 	%r394, 0, %r339, %p40;
	xor.b32  	%r395, %r393, %r394;
	selp.b32 	%r396, 0, %r340, %p39;
	xor.b32  	%r397, %r395, %r396;
	selp.b32 	%r398, 0, %r341, %p38;
	xor.b32  	%r399, %r397, %r398;
	selp.b32 	%r400, 0, %r342, %p37;
	xor.b32  	%r401, %r399, %r400;
	selp.b32 	%r402, 0, %r343, %p36;
	xor.b32  	%r403, %r401, %r402;
	selp.b32 	%r404, 0, %r344, %p35;
	xor.b32  	%r405, %r403, %r404;
	selp.b32 	%r406, 0, %r345, %p34;
	xor.b32  	%r407, %r405, %r406;
	shr.s32 	%r408, %r2, 31;
	and.b32  	%r409, %r408, %r346;
	xor.b32  	%r37, %r407, %r409;
	shr.u32 	%r410, %r2, 1;
	xor.b32  	%r411, %r410, %r2;
	and.b32  	%r412, %r411, 2147483647;
	setp.eq.s32 	%p65, %r412, 0;
	and.pred  	%p66, %p65, %p33;
	@%p66 bra 	$L__BB0_7;
	st.global.u32 	[%rd7+4], %r37;
$L__BB0_7:
	ret;

}
	// .globl	_Z22init_QRNG_reuse_statesP18curandStateSobol32PA32_jj
.visible .entry _Z22init_QRNG_reuse_statesP18curandStateSobol32PA32_jj(
	.param .u64 .ptr .align 1 _Z22init_QRNG_reuse_statesP18curandStateSobol32PA32_jj_param_0,
	.param .u64 .ptr .align 1 _Z22init_QRNG_reuse_statesP18curandStateSobol32PA32_jj_param_1,
	.param .u32 _Z22init_QRNG_reuse_statesP18curandStateSobol32PA32_jj_param_2
)
{
	.reg .pred 	%p<67>;
	.reg .b32 	%r<414>;
	.reg .b64 	%rd<15>;

	ld.param.u64 	%rd6, [_Z22init_QRNG_reuse_statesP18curandStateSobol32PA32_jj_param_0];
	ld.param.u64 	%rd7, [_Z22init_QRNG_reuse_statesP18curandStateSobol32PA32_jj_param_1];
	ld.param.u32 	%r39, [_Z22init_QRNG_reuse_statesP18curandStateSobol32PA32_jj_param_2];
	cvta.to.global.u64 	%rd8, %rd7;
	cvta.to.global.u64 	%rd9, %rd6;
	mov.u32 	%r40, %tid.x;
	mov.u32 	%r41, %ctaid.x;
	mov.u32 	%r42, %ntid.x;
	mad.lo.s32 	%r1, %r41, %r42, %r40;
	mad.lo.s32 	%r2, %r39, %r1, 2;
	mul.wide.u32 	%rd10, %r1, 140;
	add.s64 	%rd1, %rd9, %rd10;
	mov.b32 	%r43, 0;
	st.global.u32 	[%rd1], %r43;
	st.global.u32 	[%rd1+8], %r43;
	ld.global.u32 	%r44, [%rd8];
	st.global.u32 	[%rd1+12], %r44;
	ld.global.u32 	%r45, [%rd8+4];
	st.global.u32 	[%rd1+16], %r45;
	ld.global.u32 	%r46, [%rd8+8];
	st.global.u32 	[%rd1+20], %r46;
	ld.global.u32 	%r47, [%rd8+12];
	st.global.u32 	[%rd1+24], %r47;
	ld.global.u32 	%r48, [%rd8+16];
	st.global.u32 	[%rd1+28], %r48;
	ld.global.u32 	%r49, [%rd8+20];
	st.global.u32 	[%rd1+32], %r49;
	ld.global.u32 	%r50, [%rd8+24];
	st.global.u32 	[%rd1+36], %r50;
	ld.global.u32 	%r51, [%rd8+28];
	st.global.u32 	[%rd1+40], %r51;
	ld.global.u32 	%r52, [%rd8+32];
	st.global.u32 	[%rd1+44], %r52;
	ld.global.u32 	%r53, [%rd8+36];
	st.global.u32 	[%rd1+48], %r53;
	ld.global.u32 	%r54, [%rd8+40];
	st.global.u32 	[%rd1+52], %r54;
	ld.global.u32 	%r55, [%rd8+44];
	st.global.u32 	[%rd1+56], %r55;
	ld.global.u32 	%r56, [%rd8+48];
	st.global.u32 	[%rd1+60], %r56;
	ld.global.u32 	%r57, [%rd8+52];
	st.global.u32 	[%rd1+64], %r57;
	ld.global.u32 	%r58, [%rd8+56];
	st.global.u32 	[%rd1+68], %r58;
	ld.global.u32 	%r59, [%rd8+60];
	st.global.u32 	[%rd1+72], %r59;
	ld.global.u32 	%r60, [%rd8+64];
	st.global.u32 	[%rd1+76], %r60;
	ld.global.u32 	%r61, [%rd8+68];
	st.global.u32 	[%rd1+80], %r61;
	ld.global.u32 	%r62, [%rd8+72];
	st.global.u32 	[%rd1+84], %r62;
	ld.global.u32 	%r63, [%rd8+76];
	st.global.u32 	[%rd1+88], %r63;
	ld.global.u32 	%r64, [%rd8+80];
	st.global.u32 	[%rd1+92], %r64;
	ld.global.u32 	%r65, [%rd8+84];
	st.global.u32 	[%rd1+96], %r65;
	ld.global.u32 	%r66, [%rd8+88];
	st.global.u32 	[%rd1+100], %r66;
	ld.global.u32 	%r67, [%rd8+92];
	st.global.u32 	[%rd1+104], %r67;
	ld.global.u32 	%r68, [%rd8+96];
	st.global.u32 	[%rd1+108], %r68;
	ld.global.u32 	%r69, [%rd8+100];
	st.global.u32 	[%rd1+112], %r69;
	ld.global.u32 	%r70, [%rd8+104];
	st.global.u32 	[%rd1+116], %r70;
	ld.global.u32 	%r71, [%rd8+108];
	st.global.u32 	[%rd1+120], %r71;
	ld.global.u32 	%r72, [%rd8+112];
	st.global.u32 	[%rd1+124], %r72;
	ld.global.u32 	%r73, [%rd8+116];
	st.global.u32 	[%rd1+128], %r73;
	ld.global.u32 	%r74, [%rd8+120];
	st.global.u32 	[%rd1+132], %r74;
	ld.global.u32 	%r75, [%rd8+124];
	st.global.u32 	[%rd1+136], %r75;
	st.global.u32 	[%rd1+4], %r43;
	st.global.u32 	[%rd1], %r2;
	shr.u32 	%r76, %r2, 1;
	xor.b32  	%r77, %r76, %r2;
	and.b32  	%r3, %r77, 1;
	neg.s32 	%r78, %r3;
	and.b32  	%r79, %r78, %r44;
	shl.b32 	%r80, %r77, 30;
	shr.s32 	%r81, %r80, 31;
	and.b32  	%r82, %r81, %r45;
	xor.b32  	%r83, %r79, %r82;
	and.b32  	%r4, %r77, 4;
	shl.b32 	%r84, %r77, 29;
	shr.s32 	%r85, %r84, 31;
	and.b32  	%r86, %r85, %r46;
	xor.b32  	%r87, %r83, %r86;
	and.b32  	%r5, %r77, 8;
	shl.b32 	%r88, %r77, 28;
	shr.s32 	%r89, %r88, 31;
	and.b32  	%r90, %r89, %r47;
	xor.b32  	%r91, %r87, %r90;
	and.b32  	%r6, %r77, 16;
	shl.b32 	%r92, %r77, 27;
	shr.s32 	%r93, %r92, 31;
	and.b32  	%r94, %r93, %r48;
	xor.b32  	%r95, %r91, %r94;
	and.b32  	%r7, %r77, 32;
	shl.b32 	%r96, %r77, 26;
	shr.s32 	%r97, %r96, 31;
	and.b32  	%r98, %r97, %r49;
	xor.b32  	%r99, %r95, %r98;
	and.b32  	%r8, %r77, 64;
	shl.b32 	%r100, %r77, 25;
	shr.s32 	%r101, %r100, 31;
	and.b32  	%r102, %r101, %r50;
	xor.b32  	%r103, %r99, %r102;
	and.b32  	%r9, %r77, 128;
	shl.b32 	%r104, %r77, 24;
	shr.s32 	%r105, %r104, 31;
	and.b32  	%r106, %r105, %r51;
	xor.b32  	%r107, %r103, %r106;
	and.b32  	%r10, %r77, 256;
	shl.b32 	%r108, %r77, 23;
	shr.s32 	%r109, %r108, 31;
	and.b32  	%r110, %r109, %r52;
	xor.b32  	%r111, %r107, %r110;
	and.b32  	%r11, %r77, 512;
	shl.b32 	%r112, %r77, 22;
	shr.s32 	%r113, %r112, 31;
	and.b32  	%r114, %r113, %r53;
	xor.b32  	%r115, %r111, %r114;
	and.b32  	%r12, %r77, 1024;
	shl.b32 	%r116, %r77, 21;
	shr.s32 	%r117, %r116, 31;
	and.b32  	%r118, %r117, %r54;
	xor.b32  	%r119, %r115, %r118;
	and.b32  	%r13, %r77, 2048;
	shl.b32 	%r120, %r77, 20;
	shr.s32 	%r121, %r120, 31;
	and.b32  	%r122, %r121, %r55;
	xor.b32  	%r123, %r119, %r122;
	and.b32  	%r14, %r77, 4096;
	shl.b32 	%r124, %r77, 19;
	shr.s32 	%r125, %r124, 31;
	and.b32  	%r126, %r125, %r56;
	xor.b32  	%r127, %r123, %r126;
	and.b32  	%r15, %r77, 8192;
	shl.b32 	%r128, %r77, 18;
	shr.s32 	%r129, %r128, 31;
	and.b32  	%r130, %r129, %r57;
	xor.b32  	%r131, %r127, %r130;
	and.b32  	%r16, %r77, 16384;
	shl.b32 	%r132, %r77, 17;
	shr.s32 	%r133, %r132, 31;
	and.b32  	%r134, %r133, %r58;
	xor.b32  	%r135, %r131, %r134;
	shl.b32 	%r136, %r77, 16;
	shr.s32 	%r137, %r136, 31;
	and.b32  	%r138, %r137, %r59;
	xor.b32  	%r139, %r135, %r138;
	and.b32  	%r17, %r77, 65536;
	shl.b32 	%r140, %r77, 15;
	shr.s32 	%r141, %r140, 31;
	and.b32  	%r142, %r141, %r60;
	xor.b32  	%r143, %r139, %r142;
	shl.b32 	%r144, %r77, 14;
	shr.s32 	%r145, %r144, 31;
	and.b32  	%r146, %r145, %r61;
	xor.b32  	%r147, %r143, %r146;
	and.b32  	%r18, %r77, 262144;
	shl.b32 	%r148, %r77, 13;
	shr.s32 	%r149, %r148, 31;
	and.b32  	%r150, %r149, %r62;
	xor.b32  	%r151, %r147, %r150;
	and.b32  	%r19, %r77, 524288;
	shl.b32 	%r152, %r77, 12;
	shr.s32 	%r153, %r152, 31;
	and.b32  	%r154, %r153, %r63;
	xor.b32  	%r155, %r151, %r154;
	and.b32  	%r20, %r77, 1048576;
	shl.b32 	%r156, %r77, 11;
	shr.s32 	%r157, %r156, 31;
	and.b32  	%r158, %r157, %r64;
	xor.b32  	%r159, %r155, %r158;
	and.b32  	%r21, %r77, 2097152;
	shl.b32 	%r160, %r77, 10;
	shr.s32 	%r161, %r160, 31;
	and.b32  	%r162, %r161, %r65;
	xor.b32  	%r163, %r159, %r162;
	and.b32  	%r22, %r77, 4194304;
	shl.b32 	%r164, %r77, 9;
	shr.s32 	%r165, %r164, 31;
	and.b32  	%r166, %r165, %r66;
	xor.b32  	%r167, %r163, %r166;
	and.b32  	%r23, %r77, 8388608;
	shl.b32 	%r168, %r77, 8;
	shr.s32 	%r169, %r168, 31;
	and.b32  	%r170, %r169, %r67;
	xor.b32  	%r171, %r167, %r170;
	and.b32  	%r24, %r77, 16777216;
	shl.b32 	%r172, %r77, 7;
	shr.s32 	%r173, %r172, 31;
	and.b32  	%r174, %r173, %r68;
	xor.b32  	%r175, %r171, %r174;
	shl.b32 	%r176, %r77, 6;
	shr.s32 	%r177, %r176, 31;
	and.b32  	%r178, %r177, %r69;
	xor.b32  	%r179, %r175, %r178;
	and.b32  	%r25, %r77, 67108864;
	shl.b32 	%r180, %r77, 5;
	shr.s32 	%r181, %r180, 31;
	and.b32  	%r182, %r181, %r70;
	xor.b32  	%r183, %r179, %r182;
	and.b32  	%r26, %r77, 134217728;
	shl.b32 	%r184, %r77, 4;
	shr.s32 	%r185, %r184, 31;
	and.b32  	%r186, %r185, %r71;
	xor.b32  	%r187, %r183, %r186;
	and.b32  	%r27, %r77, 268435456;
	shl.b32 	%r188, %r77, 3;
	shr.s32 	%r189, %r188, 31;
	and.b32  	%r190, %r189, %r72;
	xor.b32  	%r191, %r187, %r190;
	shl.b32 	%r192, %r77, 2;
	shr.s32 	%r193, %r192, 31;
	and.b32  	%r194, %r193, %r73;
	xor.b32  	%r195, %r191, %r194;
	and.b32  	%r28, %r77, 1073741824;
	shl.b32 	%r196, %r77, 1;
	shr.s32 	%r197, %r196, 31;
	and.b32  	%r198, %r197, %r74;
	xor.b32  	%r199, %r195, %r198;
	and.b32  	%r200, %r77, 2147483647;
	setp.eq.s32 	%p1, %r200, 0;
	setp.gt.s32 	%p2, %r2, -1;
	shr.s32 	%r201, %r2, 31;
	and.b32  	%r202, %r201, %r75;
	xor.b32  	%r29, %r199, %r202;
	and.pred  	%p3, %p1, %p2;
	@%p3 bra 	$L__BB1_2;
	st.global.u32 	[%rd1+4], %r29;
$L__BB1_2:
	ld.param.u64 	%rd14, [_Z22init_QRNG_reuse_statesP18curandStateSobol32PA32_jj_param_1];
	ld.param.u64 	%rd13, [_Z22init_QRNG_reuse_statesP18curandStateSobol32PA32_jj_param_0];
	setp.gt.s32 	%p4, %r2, -1;
	setp.eq.s32 	%p5, %r28, 0;
	shr.u32 	%r203, %r2, 1;
	xor.b32  	%r204, %r203, %r2;
	and.b32  	%r30, %r204, 536870912;
	shl.b32 	%r205, %r204, 2;
	shr.s32 	%r206, %r205, 31;
	setp.eq.s32 	%p6, %r27, 0;
	setp.eq.s32 	%p7, %r26, 0;
	setp.eq.s32 	%p8, %r25, 0;
	and.b32  	%r31, %r204, 33554432;
	shl.b32 	%r207, %r204, 6;
	shr.s32 	%r208, %r207, 31;
	setp.eq.s32 	%p9, %r24, 0;
	setp.eq.s32 	%p10, %r23, 0;
	setp.eq.s32 	%p11, %r22, 0;
	setp.eq.s32 	%p12, %r21, 0;
	setp.eq.s32 	%p13, %r20, 0;
	setp.eq.s32 	%p14, %r19, 0;
	setp.eq.s32 	%p15, %r18, 0;
	and.b32  	%r32, %r204, 131072;
	shl.b32 	%r209, %r204, 14;
	shr.s32 	%r210, %r209, 31;
	setp.eq.s32 	%p16, %r17, 0;
	and.b32  	%r33, %r204, 32768;
	shl.b32 	%r211, %r204, 16;
	shr.s32 	%r212, %r211, 31;
	setp.eq.s32 	%p17, %r16, 0;
	setp.eq.s32 	%p18, %r15, 0;
	setp.eq.s32 	%p19, %r14, 0;
	setp.eq.s32 	%p20, %r13, 0;
	setp.eq.s32 	%p21, %r12, 0;
	setp.eq.s32 	%p22, %r11, 0;
	setp.eq.s32 	%p23, %r10, 0;
	setp.eq.s32 	%p24, %r9, 0;
	setp.eq.s32 	%p25, %r8, 0;
	setp.eq.s32 	%p26, %r7, 0;
	setp.eq.s32 	%p27, %r6, 0;
	setp.eq.s32 	%p28, %r5, 0;
	setp.eq.s32 	%p29, %r4, 0;
	and.b32  	%r34, %r204, 2;
	shl.b32 	%r213, %r204, 30;
	shr.s32 	%r214, %r213, 31;
	setp.eq.s32 	%p30, %r3, 0;
	mov.u32 	%r215, %ntid.x;
	mov.u32 	%r216, %nctaid.x;
	mul.lo.s32 	%r35, %r215, %r216;
	add.s32 	%r36, %r1, %r35;
	cvta.to.global.u64 	%rd2, %rd13;
	mul.wide.u32 	%rd11, %r36, 140;
	add.s64 	%rd3, %rd2, %rd11;
	mov.b32 	%r217, 0;
	st.global.u32 	[%rd3], %r217;
	st.global.u32 	[%rd3+8], %r217;
	cvta.to.global.u64 	%rd4, %rd14;
	ld.global.u32 	%r218, [%rd4+128];
	st.global.u32 	[%rd3+12], %r218;
	ld.global.u32 	%r219, [%rd4+132];
	st.global.u32 	[%rd3+16], %r219;
	ld.global.u32 	%r220, [%rd4+136];
	st.global.u32 	[%rd3+20], %r220;
	ld.global.u32 	%r221, [%rd4+140];
	st.global.u32 	[%rd3+24], %r221;
	ld.global.u32 	%r222, [%rd4+144];
	st.global.u32 	[%rd3+28], %r222;
	ld.global.u32 	%r223, [%rd4+148];
	st.global.u32 	[%rd3+32], %r223;
	ld.global.u32 	%r224, [%rd4+152];
	st.global.u32 	[%rd3+36], %r224;
	ld.global.u32 	%r225, [%rd4+156];
	st.global.u32 	[%rd3+40], %r225;
	ld.global.u32 	%r226, [%rd4+160];
	st.global.u32 	[%rd3+44], %r226;
	ld.global.u32 	%r227, [%rd4+164];
	st.global.u32 	[%rd3+48], %r227;
	ld.global.u32 	%r228, [%rd4+168];
	st.global.u32 	[%rd3+52], %r228;
	ld.global.u32 	%r229, [%rd4+172];
	st.global.u32 	[%rd3+56], %r229;
	ld.global.u32 	%r230, [%rd4+176];
	st.global.u32 	[%rd3+60], %r230;
	ld.global.u32 	%r231, [%rd4+180];
	st.global.u32 	[%rd3+64], %r231;
	ld.global.u32 	%r232, [%rd4+184];
	st.global.u32 	[%rd3+68], %r232;
	ld.global.u32 	%r233, [%rd4+188];
	st.global.u32 	[%rd3+72], %r233;
	ld.global.u32 	%r234, [%rd4+192];
	st.global.u32 	[%rd3+76], %r234;
	ld.global.u32 	%r235, [%rd4+196];
	st.global.u32 	[%rd3+80], %r235;
	ld.global.u32 	%r236, [%rd4+200];
	st.global.u32 	[%rd3+84], %r236;
	ld.global.u32 	%r237, [%rd4+204];
	st.global.u32 	[%rd3+88], %r237;
	ld.global.u32 	%r238, [%rd4+208];
	st.global.u32 	[%rd3+92], %r238;
	ld.global.u32 	%r239, [%rd4+212];
	st.global.u32 	[%rd3+96], %r239;
	ld.global.u32 	%r240, [%rd4+216];
	st.global.u32 	[%rd3+100], %r240;
	ld.global.u32 	%r241, [%rd4+220];
	st.global.u32 	[%rd3+104], %r241;
	ld.global.u32 	%r242, [%rd4+224];
	st.global.u32 	[%rd3+108], %r242;
	ld.global.u32 	%r243, [%rd4+228];
	st.global.u32 	[%rd3+112], %r243;
	ld.global.u32 	%r244, [%rd4+232];
	st.global.u32 	[%rd3+116], %r244;
	ld.global.u32 	%r245, [%rd4+236];
	st.global.u32 	[%rd3+120], %r245;
	ld.global.u32 	%r246, [%rd4+240];
	st.global.u32 	[%rd3+124], %r246;
	ld.global.u32 	%r247, [%rd4+244];
	st.global.u32 	[%rd3+128], %r247;
	ld.global.u32 	%r248, [%rd4+248];
	st.global.u32 	[%rd3+132], %r248;
	ld.global.u32 	%r249, [%rd4+252];
	st.global.u32 	[%rd3+136], %r249;
	st.global.u32 	[%rd3+4], %r217;
	st.global.u32 	[%rd3], %r2;
	selp.b32 	%r250, 0, %r218, %p30;
	and.b32  	%r251, %r214, %r219;
	xor.b32  	%r252, %r250, %r251;
	selp.b32 	%r253, 0, %r220, %p29;
	xor.b32  	%r254, %r252, %r253;
	selp.b32 	%r255, 0, %r221, %p28;
	xor.b32  	%r256, %r254, %r255;
	selp.b32 	%r257, 0, %r222, %p27;
	xor.b32  	%r258, %r256, %r257;
	selp.b32 	%r259, 0, %r223, %p26;
	xor.b32  	%r260, %r258, %r259;
	selp.b32 	%r261, 0, %r224, %p25;
	xor.b32  	%r262, %r260, %r261;
	selp.b32 	%r263, 0, %r225, %p24;
	xor.b32  	%r264, %r262, %r263;
	selp.b32 	%r265, 0, %r226, %p23;
	xor.b32  	%r266, %r264, %r265;
	selp.b32 	%r267, 0, %r227, %p22;
	xor.b32  	%r268, %r266, %r267;
	selp.b32 	%r269, 0, %r228, %p21;
	xor.b32  	%r270, %r268, %r269;
	selp.b32 	%r271, 0, %r229, %p20;
	xor.b32  	%r272, %r270, %r271;
	selp.b32 	%r273, 0, %r230, %p19;
	xor.b32  	%r274, %r272, %r273;
	selp.b32 	%r275, 0, %r231, %p18;
	xor.b32  	%r276, %r274, %r275;
	selp.b32 	%r277, 0, %r232, %p17;
	xor.b32  	%r278, %r276, %r277;
	and.b32  	%r279, %r212, %r233;
	xor.b32  	%r280, %r278, %r279;
	selp.b32 	%r281, 0, %r234, %p16;
	xor.b32  	%r282, %r280, %r281;
	and.b32  	%r283, %r210, %r235;
	xor.b32  	%r284, %r282, %r283;
	selp.b32 	%r285, 0, %r236, %p15;
	xor.b32  	%r286, %r284, %r285;
	selp.b32 	%r287, 0, %r237, %p14;
	xor.b32  	%r288, %r286, %r287;
	selp.b32 	%r289, 0, %r238, %p13;
	xor.b32  	%r290, %r288, %r289;
	selp.b32 	%r291, 0, %r239, %p12;
	xor.b32  	%r292, %r290, %r291;
	selp.b32 	%r293, 0, %r240, %p11;
	xor.b32  	%r294, %r292, %r293;
	selp.b32 	%r295, 0, %r241, %p10;
	xor.b32  	%r296, %r294, %r295;
	selp.b32 	%r297, 0, %r242, %p9;
	xor.b32  	%r298, %r296, %r297;
	and.b32  	%r299, %r208, %r243;
	xor.b32  	%r300, %r298, %r299;
	selp.b32 	%r301, 0, %r244, %p8;
	xor.b32  	%r302, %r300, %r301;
	selp.b32 	%r303, 0, %r245, %p7;
	xor.b32  	%r304, %r302, %r303;
	selp.b32 	%r305, 0, %r246, %p6;
	xor.b32  	%r306, %r304, %r305;
	and.b32  	%r307, %r206, %r247;
	xor.b32  	%r308, %r306, %r307;
	selp.b32 	%r309, 0, %r248, %p5;
	xor.b32  	%r310, %r308, %r309;
	shr.s32 	%r311, %r2, 31;
	and.b32  	%r312, %r311, %r249;
	xor.b32  	%r37, %r310, %r312;
	and.b32  	%r313, %r204, 2147483647;
	setp.eq.s32 	%p31, %r313, 0;
	and.pred  	%p32, %p31, %p4;
	@%p32 bra 	$L__BB1_4;
	st.global.u32 	[%rd3+4], %r37;
$L__BB1_4:
	setp.gt.s32 	%p33, %r2, -1;
	setp.eq.s32 	%p34, %r28, 0;
	setp.eq.s32 	%p35, %r30, 0;
	setp.eq.s32 	%p36, %r27, 0;
	setp.eq.s32 	%p37, %r26, 0;
	setp.eq.s32 	%p38, %r25, 0;
	setp.eq.s32 	%p39, %r31, 0;
	setp.eq.s32 	%p40, %r24, 0;
	setp.eq.s32 	%p41, %r23, 0;
	setp.eq.s32 	%p42, %r22, 0;
	setp.eq.s32 	%p43, %r21, 0;
	setp.eq.s32 	%p44, %r20, 0;
	setp.eq.s32 	%p45, %r19, 0;
	setp.eq.s32 	%p46, %r18, 0;
	setp.eq.s32 	%p47, %r32, 0;
	setp.eq.s32 	%p48, %r17, 0;
	setp.eq.s32 	%p49, %r33, 0;
	setp.eq.s32 	%p50, %r16, 0;
	setp.eq.s32 	%p51, %r15, 0;
	setp.eq.s32 	%p52, %r14, 0;
	setp.eq.s32 	%p53, %r13, 0;
	setp.eq.s32 	%p54, %r12, 0;
	setp.eq.s32 	%p55, %r11, 0;
	setp.eq.s32 	%p56, %r10, 0;
	setp.eq.s32 	%p57, %r9, 0;
	setp.eq.s32 	%p58, %r8, 0;
	setp.eq.s32 	%p59, %r7, 0;
	setp.eq.s32 	%p60, %r6, 0;
	setp.eq.s32 	%p61, %r5, 0;
	setp.eq.s32 	%p62, %r4, 0;
	setp.eq.s32 	%p63, %r34, 0;
	setp.eq.s32 	%p64, %r3, 0;
	add.s32 	%r314, %r36, %r35;
	mul.wide.u32 	%rd12, %r314, 140;
	add.s64 	%rd5, %rd2, %rd12;
	mov.b32 	%r315, 0;
	st.global.u32 	[%rd5], %r315;
	st.global.u32 	[%rd5+8], %r315;
	ld.global.u32 	%r316, [%rd4+256];
	st.global.u32 	[%rd5+12], %r316;
	ld.global.u32 	%r317, [%rd4+260];
	st.global.u32 	[%rd5+16], %r317;
	ld.global.u32 	%r318, [%rd4+264];
	st.global.u32 	[%rd5+20], %r318;
	ld.global.u32 	%r319, [%rd4+268];
	st.global.u32 	[%rd5+24], %r319;
	ld.global.u32 	%r320, [%rd4+272];
	st.global.u32 	[%rd5+28], %r320;
	ld.global.u32 	%r321, [%rd4+276];
	st.global.u32 	[%rd5+32], %r321;
	ld.global.u32 	%r322, [%rd4+280];
	st.global.u32 	[%rd5+36], %r322;
	ld.global.u32 	%r323, [%rd4+284];
	st.global.u32 	[%rd5+40], %r323;
	ld.global.u32 	%r324, [%rd4+288];
	st.global.u32 	[%rd5+44], %r324;
	ld.global.u32 	%r325, [%rd4+292];
	st.global.u32 	[%rd5+48], %r325;
	ld.global.u32 	%r326, [%rd4+296];
	st.global.u32 	[%rd5+52], %r326;
	ld.global.u32 	%r327, [%rd4+300];
	st.global.u32 	[%rd5+56], %r327;
	ld.global.u32 	%r328, [%rd4+304];
	st.global.u32 	[%rd5+60], %r328;
	ld.global.u32 	%r329, [%rd4+308];
	st.global.u32 	[%rd5+64], %r329;
	ld.global.u32 	%r330, [%rd4+312];
	st.global.u32 	[%rd5+68], %r330;
	ld.global.u32 	%r331, [%rd4+316];
	st.global.u32 	[%rd5+72], %r331;
	ld.global.u32 	%r332, [%rd4+320];
	st.global.u32 	[%rd5+76], %r332;
	ld.global.u32 	%r333, [%rd4+324];
	st.global.u32 	[%rd5+80], %r333;
	ld.global.u32 	%r334, [%rd4+328];
	st.global.u32 	[%rd5+84], %r334;
	ld.global.u32 	%r335, [%rd4+332];
	st.global.u32 	[%rd5+88], %r335;
	ld.global.u32 	%r336, [%rd4+336];
	st.global.u32 	[%rd5+92], %r336;
	ld.global.u32 	%r337, [%rd4+340];
	st.global.u32 	[%rd5+96], %r337;
	ld.global.u32 	%r338, [%rd4+344];
	st.global.u32 	[%rd5+100], %r338;
	ld.global.u32 	%r339, [%rd4+348];
	st.global.u32 	[%rd5+104], %r339;
	ld.global.u32 	%r340, [%rd4+352];
	st.global.u32 	[%rd5+108], %r340;
	ld.global.u32 	%r341, [%rd4+356];
	st.global.u32 	[%rd5+112], %r341;
	ld.global.u32 	%r342, [%rd4+360];
	st.global.u32 	[%rd5+116], %r342;
	ld.global.u32 	%r343, [%rd4+364];
	st.global.u32 	[%rd5+120], %r343;
	ld.global.u32 	%r344, [%rd4+368];
	st.global.u32 	[%rd5+124], %r344;
	ld.global.u32 	%r345, [%rd4+372];
	st.global.u32 	[%rd5+128], %r345;
	ld.global.u32 	%r346, [%rd4+376];
	st.global.u32 	[%rd5+132], %r346;
	ld.global.u32 	%r347, [%rd4+380];
	st.global.u32 	[%rd5+136], %r347;
	st.global.u32 	[%rd5+4], %r315;
	st.global.u32 	[%rd5], %r2;
	selp.b32 	%r348, 0, %r316, %p64;
	selp.b32 	%r349, 0, %r317, %p63;
	xor.b32  	%r350, %r348, %r349;
	selp.b32 	%r351, 0, %r318, %p62;
	xor.b32  	%r352, %r350, %r351;
	selp.b32 	%r353, 0, %r319, %p61;
	xor.b32  	%r354, %r352, %r353;
	selp.b32 	%r355, 0, %r320, %p60;
	xor.b32  	%r356, %r354, %r355;
	selp.b32 	%r357, 0, %r321, %p59;
	xor.b32  	%r358, %r356, %r357;
	selp.b32 	%r359, 0, %r322, %p58;
	xor.b32  	%r360, %r358, %r359;
	selp.b32 	%r361, 0, %r323, %p57;
	xor.b32  	%r362, %r360, %r361;
	selp.b32 	%r363, 0, %r324, %p56;
	xor.b32  	%r364, %r362, %r363;
	selp.b32 	%r365, 0, %r325, %p55;
	xor.b32  	%r366, %r364, %r365;
	selp.b32 	%r367, 0, %r326, %p54;
	xor.b32  	%r368, %r366, %r367;
	selp.b32 	%r369, 0, %r327, %p53;
	xor.b32  	%r370, %r368, %r369;
	selp.b32 	%r371, 0, %r328, %p52;
	xor.b32  	%r372, %r370, %r371;
	selp.b32 	%r373, 0, %r329, %p51;
	xor.b32  	%r374, %r372, %r373;
	selp.b32 	%r375, 0, %r330, %p50;
	xor.b32  	%r376, %r374, %r375;
	selp.b32 	%r377, 0, %r331, %p49;
	xor.b32  	%r378, %r376, %r377;
	selp.b32 	%r379, 0, %r332, %p48;
	xor.b32  	%r380, %r378, %r379;
	selp.b32 	%r381, 0, %r333, %p47;
	xor.b32  	%r382, %r380, %r381;
	selp.b32 	%r383, 0, %r334, %p46;
	xor.b32  	%r384, %r382, %r383;
	selp.b32 	%r385, 0, %r335, %p45;
	xor.b32  	%r386, %r384, %r385;
	selp.b32 	%r387, 0, %r336, %p44;
	xor.b32  	%r388, %r386, %r387;
	selp.b32 	%r389, 0, %r337, %p43;
	xor.b32  	%r390, %r388, %r389;
	selp.b32 	%r391, 0, %r338, %p42;
	xor.b32  	%r392, %r390, %r391;
	selp.b32 	%r393, 0, %r339, %p41;
	xor.b32  	%r394, %r392, %r393;
	selp.b32 	%r395, 0, %r340, %p40;
	xor.b32  	%r396, %r394, %r395;
	selp.b32 	%r397, 0, %r341, %p39;
	xor.b32  	%r398, %r396, %r397;
	selp.b32 	%r399, 0, %r342, %p38;
	xor.b32  	%r400, %r398, %r399;
	selp.b32 	%r401, 0, %r343, %p37;
	xor.b32  	%r402, %r400, %r401;
	selp.b32 	%r403, 0, %r344, %p36;
	xor.b32  	%r404, %r402, %r403;
	selp.b32 	%r405, 0, %r345, %p35;
	xor.b32  	%r406, %r404, %r405;
	selp.b32 	%r407, 0, %r346, %p34;
	xor.b32  	%r408, %r406, %r407;
	shr.s32 	%r409, %r2, 31;
	and.b32  	%r410, %r409, %r347;
	xor.b32  	%r38, %r408, %r410;
	shr.u32 	%r411, %r2, 1;
	xor.b32  	%r412, %r411, %r2;
	and.b32  	%r413, %r412, 2147483647;
	setp.eq.s32 	%p65, %r413, 0;
	and.pred  	%p66, %p65, %p33;
	@%p66 bra 	$L__BB1_6;
	st.global.u32 	[%rd5+4], %r38;
$L__BB1_6:
	ret;

}
	// .globl	_Z19gen_normals_no_loopPfP18curandStateSobol32j
.visible .entry _Z19gen_normals_no_loopPfP18curandStateSobol32j(
	.param .u64 .ptr .align 1 _Z19gen_normals_no_loopPfP18curandStateSobol32j_param_0,
	.param .u64 .ptr .align 1 _Z19gen_normals_no_loopPfP18curandStateSobol32j_param_1,
	.param .u32 _Z19gen_normals_no_loopPfP18curandStateSobol32j_param_2
)
{
	.reg .pred 	%p<20>;
	.reg .b32 	%r<17>;
	.reg .b32 	%f<121>;
	.reg .b64 	%rd<17>;

	ld.param.u64 	%rd1, [_Z19gen_normals_no_loopPfP18curandStateSobol32j_param_0];
	ld.param.u64 	%rd2, [_Z19gen_normals_no_loopPfP18curandStateSobol32j_param_1];
	ld.param.u32 	%r6, [_Z19gen_normals_no_loopPfP18curandStateSobol32j_param_2];
	mov.u32 	%r7, %tid.x;
	mov.u32 	%r8, %ctaid.x;
	mov.u32 	%r9, %ntid.x;
	mad.lo.s32 	%r1, %r8, %r9, %r7;
	setp.ge.u32 	%p1, %r1, %r6;
	@%p1 bra 	$L__BB2_11;
	cvta.to.global.u64 	%rd3, %rd2;
	mul.wide.u32 	%rd4, %r1, 140;
	add.s64 	%rd5, %rd3, %rd4;
	ld.global.u32 	%r10, [%rd5+4];
	add.s32 	%r2, %r6, %r1;
	mul.wide.u32 	%rd6, %r2, 140;
	add.s64 	%rd7, %rd3, %rd6;
	ld.global.u32 	%r3, [%rd7+4];
	add.s32 	%r4, %r2, %r6;
	mul.wide.u32 	%rd8, %r4, 140;
	add.s64 	%rd9, %rd3, %rd8;
	ld.global.u32 	%r5, [%rd9+4];
	setp.gt.u32 	%p2, %r10, -2147483648;
	selp.s32 	%r11, -1, 0, %p2;
	xor.b32  	%r12, %r10, %r11;
	selp.f32 	%f1, 0f3FB504F3, 0fBFB504F3, %p2;
	cvt.rn.f32.u32 	%f24, %r12;
	fma.rn.f32 	%f25, %f24, 0f2F800000, 0f2F000000;
	add.f32 	%f2, %f25, %f25;
	neg.f32 	%f3, %f2;
	mov.f32 	%f26, 0f40000000;
	add.rn.f32 	%f4, %f26, %f3;
	setp.ltu.f32 	%p3, %f2, 0f3B5ED289;
	setp.gtu.f32 	%p4, %f2, 0f3FFF9097;
	or.pred  	%p5, %p3, %p4;
	@%p5 bra 	$L__BB2_3;
	mul.rn.f32 	%f43, %f4, %f2;
	lg2.approx.ftz.f32 	%f44, %f43;
	neg.f32 	%f45, %f44;
	fma.rn.f32 	%f46, %f44, 0f2F8A6370, 0f3221F645;
	fma.rn.f32 	%f47, %f46, %f45, 0fB4016FDA;
	fma.rn.f32 	%f48, %f47, %f45, 0f3468F846;
	fma.rn.f32 	%f49, %f48, %f45, 0f370742AA;
	fma.rn.f32 	%f50, %f49, %f45, 0fB804DB4D;
	fma.rn.f32 	%f51, %f50, %f45, 0fBA4AFEA1;
	fma.rn.f32 	%f52, %f51, %f45, 0f3BB5C027;
	fma.rn.f32 	%f53, %f52, %f45, 0f3E24AE0F;
	fma.rn.f32 	%f54, %f53, %f45, 0f3F62DFC4;
	fma.rn.f32 	%f118, %f54, %f3, %f54;
	bra.uni 	$L__BB2_4;
$L__BB2_3:
	setp.gt.f32 	%p6, %f2, 0f3F800000;
	selp.f32 	%f27, %f4, %f2, %p6;
	lg2.approx.f32 	%f28, %f27;
	neg.f32 	%f29, %f28;
	rsqrt.approx.ftz.f32 	%f30, %f29;
	fma.rn.f32 	%f31, %f30, 0fC27C73F1, 0f42FEF829;
	fma.rn.f32 	%f32, %f31, %f30, 0fC2E4361C;
	fma.rn.f32 	%f33, %f32, %f30, 0f42714D9B;
	fma.rn.f32 	%f34, %f33, %f30, 0fC1AE51B3;
	fma.rn.f32 	%f35, %f34, %f30, 0f40CEF504;
	fma.rn.f32 	%f36, %f35, %f30, 0fBFEA9E05;
	fma.rn.f32 	%f37, %f36, %f30, 0fBCF871F4;
	fma.rn.f32 	%f38, %f37, %f30, 0f3F553775;
	mul.f32 	%f39, %f30, %f29;
	setp.eq.f32 	%p7, %f28, 0fFF800000;
	selp.f32 	%f40, 0f7F800000, %f39, %p7;
	neg.f32 	%f41, %f40;
	selp.f32 	%f42, %f41, %f40, %p6;
	mul.rn.f32 	%f118, %f38, %f42;
$L__BB2_4:
	mul.f32 	%f8, %f1, %f118;
	setp.gt.u32 	%p8, %r3, -2147483648;
	selp.s32 	%r13, -1, 0, %p8;
	xor.b32  	%r14, %r3, %r13;
	selp.f32 	%f9, 0f3FB504F3, 0fBFB504F3, %p8;
	cvt.rn.f32.u32 	%f55, %r14;
	fma.rn.f32 	%f56, %f55, 0f2F800000, 0f2F000000;
	add.f32 	%f10, %f56, %f56;
	neg.f32 	%f11, %f10;
	mov.f32 	%f57, 0f40000000;
	add.rn.f32 	%f12, %f57, %f11;
	setp.ltu.f32 	%p9, %f10, 0f3B5ED289;
	setp.gtu.f32 	%p10, %f10, 0f3FFF9097;
	or.pred  	%p11, %p9, %p10;
	@%p11 bra 	$L__BB2_6;
	mul.rn.f32 	%f74, %f12, %f10;
	lg2.approx.ftz.f32 	%f75, %f74;
	neg.f32 	%f76, %f75;
	fma.rn.f32 	%f77, %f75, 0f2F8A6370, 0f3221F645;
	fma.rn.f32 	%f78, %f77, %f76, 0fB4016FDA;
	fma.rn.f32 	%f79, %f78, %f76, 0f3468F846;
	fma.rn.f32 	%f80, %f79, %f76, 0f370742AA;
	fma.rn.f32 	%f81, %f80, %f76, 0fB804DB4D;
	fma.rn.f32 	%f82, %f81, %f76, 0fBA4AFEA1;
	fma.rn.f32 	%f83, %f82, %f76, 0f3BB5C027;
	fma.rn.f32 	%f84, %f83, %f76, 0f3E24AE0F;
	fma.rn.f32 	%f85, %f84, %f76, 0f3F62DFC4;
	fma.rn.f32 	%f119, %f85, %f11, %f85;
	bra.uni 	$L__BB2_7;
$L__BB2_6:
	setp.gt.f32 	%p12, %f10, 0f3F800000;
	selp.f32 	%f58, %f12, %f10, %p12;
	lg2.approx.f32 	%f59, %f58;
	neg.f32 	%f60, %f59;
	rsqrt.approx.ftz.f32 	%f61, %f60;
	fma.rn.f32 	%f62, %f61, 0fC27C73F1, 0f42FEF829;
	fma.rn.f32 	%f63, %f62, %f61, 0fC2E4361C;
	fma.rn.f32 	%f64, %f63, %f61, 0f42714D9B;
	fma.rn.f32 	%f65, %f64, %f61, 0fC1AE51B3;
	fma.rn.f32 	%f66, %f65, %f61, 0f40CEF504;
	fma.rn.f32 	%f67, %f66, %f61, 0fBFEA9E05;
	fma.rn.f32 	%f68, %f67, %f61, 0fBCF871F4;
	fma.rn.f32 	%f69, %f68, %f61, 0f3F553775;
	mul.f32 	%f70, %f61, %f60;
	setp.eq.f32 	%p13, %f59, 0fFF800000;
	selp.f32 	%f71, 0f7F800000, %f70, %p13;
	neg.f32 	%f72, %f71;
	selp.f32 	%f73, %f72, %f71, %p12;
	mul.rn.f32 	%f119, %f69, %f73;
$L__BB2_7:
	mul.f32 	%f16, %f9, %f119;
	setp.gt.u32 	%p14, %r5, -2147483648;
	selp.s32 	%r15, -1, 0, %p14;
	xor.b32  	%r16, %r5, %r15;
	selp.f32 	%f17, 0f3FB504F3, 0fBFB504F3, %p14;
	cvt.rn.f32.u32 	%f86, %r16;
	fma.rn.f32 	%f87, %f86, 0f2F800000, 0f2F000000;
	add.f32 	%f18, %f87, %f87;
	neg.f32 	%f19, %f18;
	mov.f32 	%f88, 0f40000000;
	add.rn.f32 	%f20, %f88, %f19;
	setp.ltu.f32 	%p15, %f18, 0f3B5ED289;
	setp.gtu.f32 	%p16, %f18, 0f3FFF9097;
	or.pred  	%p17, %p15, %p16;
	@%p17 bra 	$L__BB2_9;
	mul.rn.f32 	%f105, %f20, %f18;
	lg2.approx.ftz.f32 	%f106, %f105;
	neg.f32 	%f107, %f106;
	fma.rn.f32 	%f108, %f106, 0f2F8A6370, 0f3221F645;
	fma.rn.f32 	%f109, %f108, %f107, 0fB4016FDA;
	fma.rn.f32 	%f110, %f109, %f107, 0f3468F846;
	fma.rn.f32 	%f111, %f110, %f107, 0f370742AA;
	fma.rn.f32 	%f112, %f111, %f107, 0fB804DB4D;
	fma.rn.f32 	%f113, %f112, %f107, 0fBA4AFEA1;
	fma.rn.f32 	%f114, %f113, %f107, 0f3BB5C027;
	fma.rn.f32 	%f115, %f114, %f107, 0f3E24AE0F;
	fma.rn.f32 	%f116, %f115, %f107, 0f3F62DFC4;
	fma.rn.f32 	%f120, %f116, %f19, %f116;
	bra.uni 	$L__BB2_10;
$L__BB2_9:
	setp.gt.f32 	%p18, %f18, 0f3F800000;
	selp.f32 	%f89, %f20, %f18, %p18;
	lg2.approx.f32 	%f90, %f89;
	neg.f32 	%f91, %f90;
	rsqrt.approx.ftz.f32 	%f92, %f91;
	fma.rn.f32 	%f93, %f92, 0fC27C73F1, 0f42FEF829;
	fma.rn.f32 	%f94, %f93, %f92, 0fC2E4361C;
	fma.rn.f32 	%f95, %f94, %f92, 0f42714D9B;
	fma.rn.f32 	%f96, %f95, %f92, 0fC1AE51B3;
	fma.rn.f32 	%f97, %f96, %f92, 0f40CEF504;
	fma.rn.f32 	%f98, %f97, %f92, 0fBFEA9E05;
	fma.rn.f32 	%f99, %f98, %f92, 0fBCF871F4;
	fma.rn.f32 	%f100, %f99, %f92, 0f3F553775;
	mul.f32 	%f101, %f92, %f91;
	setp.eq.f32 	%p19, %f90, 0fFF800000;
	selp.f32 	%f102, 0f7F800000, %f101, %p19;
	neg.f32 	%f103, %f102;
	selp.f32 	%f104, %f103, %f102, %p18;
	mul.rn.f32 	%f120, %f100, %f104;
$L__BB2_10:
	cvta.to.global.u64 	%rd10, %rd1;
	mul.f32 	%f117, %f17, %f120;
	mul.wide.u32 	%rd11, %r1, 4;
	add.s64 	%rd12, %rd10, %rd11;
	st.global.f32 	[%rd12], %f8;
	mul.wide.u32 	%rd13, %r2, 4;
	add.s64 	%rd14, %rd10, %rd13;
	st.global.f32 	[%rd14], %f16;
	mul.wide.u32 	%rd15, %r4, 4;
	add.s64 	%rd16, %rd10, %rd15;
	st.global.f32 	[%rd16], %f117;
$L__BB2_11:
	ret;

}
	// .globl	_Z24gen_normals_reuse_statesPfP18curandStateSobol32mj
.visible .entry _Z24gen_normals_reuse_statesPfP18curandStateSobol32mj(
	.param .u64 .ptr .align 1 _Z24gen_normals_reuse_statesPfP18curandStateSobol32mj_param_0,
	.param .u64 .ptr .align 1 _Z24gen_normals_reuse_statesPfP18curandStateSobol32mj_param_1,
	.param .u64 _Z24gen_normals_reuse_statesPfP18curandStateSobol32mj_param_2,
	.param .u32 _Z24gen_normals_reuse_statesPfP18curandStateSobol32mj_param_3
)
{
	.local .align 4 .b8 	__local_depot3[420];
	.reg .b64 	%SP;
	.reg .b64 	%SPL;
	.reg .pred 	%p<24>;
	.reg .b32 	%r<162>;
	.reg .b32 	%f<121>;
	.reg .b64 	%rd<33>;

	mov.u64 	%SPL, __local_depot3;
	ld.param.u64 	%rd7, [_Z24gen_normals_reuse_statesPfP18curandStateSobol32mj_param_1];
	ld.param.u64 	%rd6, [_Z24gen_normals_reuse_statesPfP18curandStateSobol32mj_param_2];
	cvta.to.global.u64 	%rd8, %rd7;
	add.u64 	%rd1, %SPL, 0;
	add.u64 	%rd2, %SPL, 140;
	add.u64 	%rd3, %SPL, 280;
	mov.u32 	%r27, %tid.x;
	mov.u32 	%r28, %ctaid.x;
	mov.u32 	%r29, %ntid.x;
	mad.lo.s32 	%r161, %r28, %r29, %r27;
	mov.u32 	%r30, %nctaid.x;
	mul.lo.s32 	%r2, %r29, %r30;
	cvt.u64.u32 	%rd12, %r161;
	mul.wide.u32 	%rd13, %r161, 140;
	add.s64 	%rd14, %rd8, %rd13;
	ld.global.u32 	%r31, [%rd14+136];
	ld.global.u32 	%r32, [%rd14+132];
	ld.global.u32 	%r33, [%rd14+128];
	ld.global.u32 	%r34, [%rd14+124];
	ld.global.u32 	%r35, [%rd14+120];
	ld.global.u32 	%r36, [%rd14+116];
	ld.global.u32 	%r37, [%rd14+112];
	ld.global.u32 	%r38, [%rd14+108];
	ld.global.u32 	%r39, [%rd14+104];
	ld.global.u32 	%r40, [%rd14+100];
	ld.global.u32 	%r41, [%rd14+96];
	ld.global.u32 	%r42, [%rd14+92];
	ld.global.u32 	%r43, [%rd14+88];
	ld.global.u32 	%r44, [%rd14+84];
	ld.global.u32 	%r45, [%rd14+80];
	ld.global.u32 	%r46, [%rd14+76];
	ld.global.u32 	%r47, [%rd14+72];
	ld.global.u32 	%r48, [%rd14+68];
	ld.global.u32 	%r49, [%rd14+64];
	ld.global.u32 	%r50, [%rd14+60];
	ld.global.u32 	%r51, [%rd14+56];
	ld.global.u32 	%r52, [%rd14+52];
	ld.global.u32 	%r53, [%rd14+48];
	ld.global.u32 	%r54, [%rd14+44];
	ld.global.u32 	%r55, [%rd14+40];
	ld.global.u32 	%r56, [%rd14+36];
	ld.global.u32 	%r57, [%rd14+32];
	ld.global.u32 	%r58, [%rd14+28];
	ld.global.u32 	%r59, [%rd14+24];
	ld.global.u32 	%r60, [%rd14+20];
	ld.global.u32 	%r61, [%rd14+16];
	ld.global.u32 	%r62, [%rd14+12];
	ld.global.u32 	%r63, [%rd14+8];
	ld.global.u32 	%r159, [%rd14+4];
	ld.global.u32 	%r158, [%rd14];
	st.local.u32 	[%rd1], %r158;
	st.local.u32 	[%rd1+4], %r159;
	st.local.u32 	[%rd1+8], %r63;
	st.local.u32 	[%rd1+12], %r62;
	st.local.u32 	[%rd1+16], %r61;
	st.local.u32 	[%rd1+20], %r60;
	st.local.u32 	[%rd1+24], %r59;
	st.local.u32 	[%rd1+28], %r58;
	st.local.u32 	[%rd1+32], %r57;
	st.local.u32 	[%rd1+36], %r56;
	st.local.u32 	[%rd1+40], %r55;
	st.local.u32 	[%rd1+44], %r54;
	st.local.u32 	[%rd1+48], %r53;
	st.local.u32 	[%rd1+52], %r52;
	st.local.u32 	[%rd1+56], %r51;
	st.local.u32 	[%rd1+60], %r50;
	st.local.u32 	[%rd1+64], %r49;
	st.local.u32 	[%rd1+68], %r48;
	st.local.u32 	[%rd1+72], %r47;
	st.local.u32 	[%rd1+76], %r46;
	st.local.u32 	[%rd1+80], %r45;
	st.local.u32 	[%rd1+84], %r44;
	st.local.u32 	[%rd1+88], %r43;
	st.local.u32 	[%rd1+92], %r42;
	st.local.u32 	[%rd1+96], %r41;
	st.local.u32 	[%rd1+100], %r40;
	st.local.u32 	[%rd1+104], %r39;
	st.local.u32 	[%rd1+108], %r38;
	st.local.u32 	[%rd1+112], %r37;
	st.local.u32 	[%rd1+116], %r36;
	st.local.u32 	[%rd1+120], %r35;
	st.local.u32 	[%rd1+124], %r34;
	st.local.u32 	[%rd1+128], %r33;
	st.local.u32 	[%rd1+132], %r32;
	st.local.u32 	[%rd1+136], %r31;
	add.s32 	%r64, %r161, %r2;
	mul.wide.u32 	%rd15, %r64, 140;
	add.s64 	%rd16, %rd8, %rd15;
	ld.global.u32 	%r65, [%rd16+136];
	ld.global.u32 	%r66, [%rd16+132];
	ld.global.u32 	%r67, [%rd16+128];
	ld.global.u32 	%r68, [%rd16+124];
	ld.global.u32 	%r69, [%rd16+120];
	ld.global.u32 	%r70, [%rd16+116];
	ld.global.u32 	%r71, [%rd16+112];
	ld.global.u32 	%r72, [%rd16+108];
	ld.global.u32 	%r73, [%rd16+104];
	ld.global.u32 	%r74, [%rd16+100];
	ld.global.u32 	%r75, [%rd16+96];
	ld.global.u32 	%r76, [%rd16+92];
	ld.global.u32 	%r77, [%rd16+88];
	ld.global.u32 	%r78, [%rd16+84];
	ld.global.u32 	%r79, [%rd16+80];
	ld.global.u32 	%r80, [%rd16+76];
	ld.global.u32 	%r81, [%rd16+72];
	ld.global.u32 	%r82, [%rd16+68];
	ld.global.u32 	%r83, [%rd16+64];
	ld.global.u32 	%r84, [%rd16+60];
	ld.global.u32 	%r85, [%rd16+56];
	ld.global.u32 	%r86, [%rd16+52];
	ld.global.u32 	%r87, [%rd16+48];
	ld.global.u32 	%r88, [%rd16+44];
	ld.global.u32 	%r89, [%rd16+40];
	ld.global.u32 	%r90, [%rd16+36];
	ld.global.u32 	%r91, [%rd16+32];
	ld.global.u32 	%r92, [%rd16+28];
	ld.global.u32 	%r93, [%rd16+24];
	ld.global.u32 	%r94, [%rd16+20];
	ld.global.u32 	%r95, [%rd16+16];
	ld.global.u32 	%r96, [%rd16+12];
	ld.global.u32 	%r97, [%rd16+8];
	ld.global.u32 	%r157, [%rd16+4];
	ld.global.u32 	%r156, [%rd16];
	st.local.u32 	[%rd2], %r156;
	st.local.u32 	[%rd2+4], %r157;
	st.local.u32 	[%rd2+8], %r97;
	st.local.u32 	[%rd2+12], %r96;
	st.local.u32 	[%rd2+16], %r95;
	st.local.u32 	[%rd2+20], %r94;
	st.local.u32 	[%rd2+24], %r93;
	st.local.u32 	[%rd2+28], %r92;
	st.local.u32 	[%rd2+32], %r91;
	st.local.u32 	[%rd2+36], %r90;
	st.local.u32 	[%rd2+40], %r89;
	st.local.u32 	[%rd2+44], %r88;
	st.local.u32 	[%rd2+48], %r87;
	st.local.u32 	[%rd2+52], %r86;
	st.local.u32 	[%rd2+56], %r85;
	st.local.u32 	[%rd2+60], %r84;
	st.local.u32 	[%rd2+64], %r83;
	st.local.u32 	[%rd2+68], %r82;
	st.local.u32 	[%rd2+72], %r81;
	st.local.u32 	[%rd2+76], %r80;
	st.local.u32 	[%rd2+80], %r79;
	st.local.u32 	[%rd2+84], %r78;
	st.local.u32 	[%rd2+88], %r77;
	st.local.u32 	[%rd2+92], %r76;
	st.local.u32 	[%rd2+96], %r75;
	st.local.u32 	[%rd2+100], %r74;
	st.local.u32 	[%rd2+104], %r73;
	st.local.u32 	[%rd2+108], %r72;
	st.local.u32 	[%rd2+112], %r71;
	st.local.u32 	[%rd2+116], %r70;
	st.local.u32 	[%rd2+120], %r69;
	st.local.u32 	[%rd2+124], %r68;
	st.local.u32 	[%rd2+128], %r67;
	st.local.u32 	[%rd2+132], %r66;
	st.local.u32 	[%rd2+136], %r65;
	add.s32 	%r98, %r64, %r2;
	mul.wide.u32 	%rd17, %r98, 140;
	add.s64 	%rd18, %rd8, %rd17;
	ld.global.u32 	%r99, [%rd18+136];
	ld.global.u32 	%r100, [%rd18+132];
	ld.global.u32 	%r101, [%rd18+128];
	ld.global.u32 	%r102, [%rd18+124];
	ld.global.u32 	%r103, [%rd18+120];
	ld.global.u32 	%r104, [%rd18+116];
	ld.global.u32 	%r105, [%rd18+112];
	ld.global.u32 	%r106, [%rd18+108];
	ld.global.u32 	%r107, [%rd18+104];
	ld.global.u32 	%r108, [%rd18+100];
	ld.global.u32 	%r109, [%rd18+96];
	ld.global.u32 	%r110, [%rd18+92];
	ld.global.u32 	%r111, [%rd18+88];
	ld.global.u32 	%r112, [%rd18+84];
	ld.global.u32 	%r113, [%rd18+80];
	ld.global.u32 	%r114, [%rd18+76];
	ld.global.u32 	%r115, [%rd18+72];
	ld.global.u32 	%r116, [%rd18+68];
	ld.global.u32 	%r117, [%rd18+64];
	ld.global.u32 	%r118, [%rd18+60];
	ld.global.u32 	%r119, [%rd18+56];
	ld.global.u32 	%r120, [%rd18+52];
	ld.global.u32 	%r121, [%rd18+48];
	ld.global.u32 	%r122, [%rd18+44];
	ld.global.u32 	%r123, [%rd18+40];
	ld.global.u32 	%r124, [%rd18+36];
	ld.global.u32 	%r125, [%rd18+32];
	ld.global.u32 	%r126, [%rd18+28];
	ld.global.u32 	%r127, [%rd18+24];
	ld.global.u32 	%r128, [%rd18+20];
	ld.global.u32 	%r129, [%rd18+16];
	ld.global.u32 	%r130, [%rd18+12];
	ld.global.u32 	%r131, [%rd18+8];
	ld.global.u32 	%r155, [%rd18+4];
	ld.global.u32 	%r154, [%rd18];
	st.local.u32 	[%rd3], %r154;
	st.local.u32 	[%rd3+4], %r155;
	st.local.u32 	[%rd3+8], %r131;
	st.local.u32 	[%rd3+12], %r130;
	st.local.u32 	[%rd3+16], %r129;
	st.local.u32 	[%rd3+20], %r128;
	st.local.u32 	[%rd3+24], %r127;
	st.local.u32 	[%rd3+28], %r126;
	st.local.u32 	[%rd3+32], %r125;
	st.local.u32 	[%rd3+36], %r124;
	st.local.u32 	[%rd3+40], %r123;
	st.local.u32 	[%rd3+44], %r122;
	st.local.u32 	[%rd3+48], %r121;
	st.local.u32 	[%rd3+52], %r120;
	st.local.u32 	[%rd3+56], %r119;
	st.local.u32 	[%rd3+60], %r118;
	st.local.u32 	[%rd3+64], %r117;
	st.local.u32 	[%rd3+68], %r116;
	st.local.u32 	[%rd3+72], %r115;
	st.local.u32 	[%rd3+76], %r114;
	st.local.u32 	[%rd3+80], %r113;
	st.local.u32 	[%rd3+84], %r112;
	st.local.u32 	[%rd3+88], %r111;
	st.local.u32 	[%rd3+92], %r110;
	st.local.u32 	[%rd3+96], %r109;
	st.local.u32 	[%rd3+100], %r108;
	st.local.u32 	[%rd3+104], %r107;
	st.local.u32 	[%rd3+108], %r106;
	st.local.u32 	[%rd3+112], %r105;
	st.local.u32 	[%rd3+116], %r104;
	st.local.u32 	[%rd3+120], %r103;
	st.local.u32 	[%rd3+124], %r102;
	st.local.u32 	[%rd3+128], %r101;
	st.local.u32 	[%rd3+132], %r100;
	st.local.u32 	[%rd3+136], %r99;
	setp.le.u64 	%p1, %rd6, %rd12;
	@%p1 bra 	$L__BB3_12;
	ld.param.u32 	%r153, [_Z24gen_normals_reuse_statesPfP18curandStateSobol32mj_param_3];
	ld.param.u64 	%rd31, [_Z24gen_normals_reuse_statesPfP18curandStateSobol32mj_param_0];
	mul.lo.s32 	%r160, %r153, %r161;
	cvta.to.global.u64 	%rd4, %rd31;
$L__BB3_2:
	not.b32 	%r132, %r158;
	brev.b32 	%r133, %r132;
	bfind.shiftamt.u32 	%r134, %r133;
	setp.eq.s32 	%p2, %r134, -1;
	selp.b32 	%r135, 31, %r134, %p2;
	mul.wide.s32 	%rd19, %r135, 4;
	add.s64 	%rd20, %rd1, %rd19;
	ld.local.u32 	%r136, [%rd20+12];
	xor.b32  	%r18, %r159, %r136;
	st.local.u32 	[%rd1+4], %r18;
	add.s32 	%r158, %r158, 1;
	st.local.u32 	[%rd1], %r158;
	setp.gt.u32 	%p3, %r159, -2147483648;
	selp.s32 	%r137, -1, 0, %p3;
	xor.b32  	%r138, %r159, %r137;
	selp.f32 	%f1, 0f3FB504F3, 0fBFB504F3, %p3;
	cvt.rn.f32.u32 	%f24, %r138;
	fma.rn.f32 	%f25, %f24, 0f2F800000, 0f2F000000;
	add.f32 	%f2, %f25, %f25;
	neg.f32 	%f3, %f2;
	mov.f32 	%f26, 0f40000000;
	add.rn.f32 	%f4, %f26, %f3;
	setp.ltu.f32 	%p4, %f2, 0f3B5ED289;
	setp.gtu.f32 	%p5, %f2, 0f3FFF9097;
	or.pred  	%p6, %p4, %p5;
	@%p6 bra 	$L__BB3_4;
	mul.rn.f32 	%f43, %f4, %f2;
	lg2.approx.ftz.f32 	%f44, %f43;
	neg.f32 	%f45, %f44;
	fma.rn.f32 	%f46, %f44, 0f2F8A6370, 0f3221F645;
	fma.rn.f32 	%f47, %f46, %f45, 0fB4016FDA;
	fma.rn.f32 	%f48, %f47, %f45, 0f3468F846;
	fma.rn.f32 	%f49, %f48, %f45, 0f370742AA;
	fma.rn.f32 	%f50, %f49, %f45, 0fB804DB4D;
	fma.rn.f32 	%f51, %f50, %f45, 0fBA4AFEA1;
	fma.rn.f32 	%f52, %f51, %f45, 0f3BB5C027;
	fma.rn.f32 	%f53, %f52, %f45, 0f3E24AE0F;
	fma.rn.f32 	%f54, %f53, %f45, 0f3F62DFC4;
	fma.rn.f32 	%f118, %f54, %f3, %f54;
	bra.uni 	$L__BB3_5;
$L__BB3_4:
	setp.gt.f32 	%p7, %f2, 0f3F800000;
	selp.f32 	%f27, %f4, %f2, %p7;
	lg2.approx.f32 	%f28, %f27;
	neg.f32 	%f29, %f28;
	rsqrt.approx.ftz.f32 	%f30, %f29;
	fma.rn.f32 	%f31, %f30, 0fC27C73F1, 0f42FEF829;
	fma.rn.f32 	%f32, %f31, %f30, 0fC2E4361C;
	fma.rn.f32 	%f33, %f32, %f30, 0f42714D9B;
	fma.rn.f32 	%f34, %f33, %f30, 0fC1AE51B3;
	fma.rn.f32 	%f35, %f34, %f30, 0f40CEF504;
	fma.rn.f32 	%f36, %f35, %f30, 0fBFEA9E05;
	fma.rn.f32 	%f37, %f36, %f30, 0fBCF871F4;
	fma.rn.f32 	%f38, %f37, %f30, 0f3F553775;
	mul.f32 	%f39, %f30, %f29;
	setp.eq.f32 	%p8, %f28, 0fFF800000;
	selp.f32 	%f40, 0f7F800000, %f39, %p8;
	neg.f32 	%f41, %f40;
	selp.f32 	%f42, %f41, %f40, %p7;
	mul.rn.f32 	%f118, %f38, %f42;
$L__BB3_5:
	mul.f32 	%f8, %f1, %f118;
	not.b32 	%r139, %r156;
	brev.b32 	%r140, %r139;
	bfind.shiftamt.u32 	%r141, %r140;
	setp.eq.s32 	%p9, %r141, -1;
	selp.b32 	%r142, 31, %r141, %p9;
	mul.wide.s32 	%rd21, %r142, 4;
	add.s64 	%rd22, %rd2, %rd21;
	ld.local.u32 	%r143, [%rd22+12];
	xor.b32  	%r20, %r157, %r143;
	st.local.u32 	[%rd2+4], %r20;
	add.s32 	%r156, %r156, 1;
	st.local.u32 	[%rd2], %r156;
	setp.gt.u32 	%p10, %r157, -2147483648;
	selp.s32 	%r144, -1, 0, %p10;
	xor.b32  	%r145, %r157, %r144;
	selp.f32 	%f9, 0f3FB504F3, 0fBFB504F3, %p10;
	cvt.rn.f32.u32 	%f55, %r145;
	fma.rn.f32 	%f56, %f55, 0f2F800000, 0f2F000000;
	add.f32 	%f10, %f56, %f56;
	neg.f32 	%f11, %f10;
	mov.f32 	%f57, 0f40000000;
	add.rn.f32 	%f12, %f57, %f11;
	setp.ltu.f32 	%p11, %f10, 0f3B5ED289;
	setp.gtu.f32 	%p12, %f10, 0f3FFF9097;
	or.pred  	%p13, %p11, %p12;
	@%p13 bra 	$L__BB3_7;
	mul.rn.f32 	%f74, %f12, %f10;
	lg2.approx.ftz.f32 	%f75, %f74;
	neg.f32 	%f76, %f75;
	fma.rn.f32 	%f77, %f75, 0f2F8A6370, 0f3221F645;
	fma.rn.f32 	%f78, %f77, %f76, 0fB4016FDA;
	fma.rn.f32 	%f79, %f78, %f76, 0f3468F846;
	fma.rn.f32 	%f80, %f79, %f76, 0f370742AA;
	fma.rn.f32 	%f81, %f80, %f76, 0fB804DB4D;
	fma.rn.f32 	%f82, %f81, %f76, 0fBA4AFEA1;
	fma.rn.f32 	%f83, %f82, %f76, 0f3BB5C027;
	fma.rn.f32 	%f84, %f83, %f76, 0f3E24AE0F;
	fma.rn.f32 	%f85, %f84, %f76, 0f3F62DFC4;
	fma.rn.f32 	%f119, %f85, %f11, %f85;
	bra.uni 	$L__BB3_8;
$L__BB3_7:
	setp.gt.f32 	%p14, %f10, 0f3F800000;
	selp.f32 	%f58, %f12, %f10, %p14;
	lg2.approx.f32 	%f59, %f58;
	neg.f32 	%f60, %f59;
	rsqrt.approx.ftz.f32 	%f61, %f60;
	fma.rn.f32 	%f62, %f61, 0fC27C73F1, 0f42FEF829;
	fma.rn.f32 	%f63, %f62, %f61, 0fC2E4361C;
	fma.rn.f32 	%f64, %f63, %f61, 0f42714D9B;
	fma.rn.f32 	%f65, %f64, %f61, 0fC1AE51B3;
	fma.rn.f32 	%f66, %f65, %f61, 0f40CEF504;
	fma.rn.f32 	%f67, %f66, %f61, 0fBFEA9E05;
	fma.rn.f32 	%f68, %f67, %f61, 0fBCF871F4;
	fma.rn.f32 	%f69, %f68, %f61, 0f3F553775;
	mul.f32 	%f70, %f61, %f60;
	setp.eq.f32 	%p15, %f59, 0fFF800000;
	selp.f32 	%f71, 0f7F800000, %f70, %p15;
	neg.f32 	%f72, %f71;
	selp.f32 	%f73, %f72, %f71, %p14;
	mul.rn.f32 	%f119, %f69, %f73;
$L__BB3_8:
	mul.f32 	%f16, %f9, %f119;
	not.b32 	%r146, %r154;
	brev.b32 	%r147, %r146;
	bfind.shiftamt.u32 	%r148, %r147;
	setp.eq.s32 	%p16, %r148, -1;
	selp.b32 	%r149, 31, %r148, %p16;
	mul.wide.s32 	%rd23, %r149, 4;
	add.s64 	%rd24, %rd3, %rd23;
	ld.local.u32 	%r150, [%rd24+12];
	xor.b32  	%r22, %r155, %r150;
	st.local.u32 	[%rd3+4], %r22;
	add.s32 	%r154, %r154, 1;
	st.local.u32 	[%rd3], %r154;
	setp.gt.u32 	%p17, %r155, -2147483648;
	selp.s32 	%r151, -1, 0, %p17;
	xor.b32  	%r152, %r155, %r151;
	selp.f32 	%f17, 0f3FB504F3, 0fBFB504F3, %p17;
	cvt.rn.f32.u32 	%f86, %r152;
	fma.rn.f32 	%f87, %f86, 0f2F800000, 0f2F000000;
	add.f32 	%f18, %f87, %f87;
	neg.f32 	%f19, %f18;
	mov.f32 	%f88, 0f40000000;
	add.rn.f32 	%f20, %f88, %f19;
	setp.ltu.f32 	%p18, %f18, 0f3B5ED289;
	setp.gtu.f32 	%p19, %f18, 0f3FFF9097;
	or.pred  	%p20, %p18, %p19;
	@%p20 bra 	$L__BB3_10;
	mul.rn.f32 	%f105, %f20, %f18;
	lg2.approx.ftz.f32 	%f106, %f105;
	neg.f32 	%f107, %f106;
	fma.rn.f32 	%f108, %f106, 0f2F8A6370, 0f3221F645;
	fma.rn.f32 	%f109, %f108, %f107, 0fB4016FDA;
	fma.rn.f32 	%f110, %f109, %f107, 0f3468F846;
	fma.rn.f32 	%f111, %f110, %f107, 0f370742AA;
	fma.rn.f32 	%f112, %f111, %f107, 0fB804DB4D;
	fma.rn.f32 	%f113, %f112, %f107, 0fBA4AFEA1;
	fma.rn.f32 	%f114, %f113, %f107, 0f3BB5C027;
	fma.rn.f32 	%f115, %f114, %f107, 0f3E24AE0F;
	fma.rn.f32 	%f116, %f115, %f107, 0f3F62DFC4;
	fma.rn.f32 	%f120, %f116, %f19, %f116;
	bra.uni 	$L__BB3_11;
$L__BB3_10:
	setp.gt.f32 	%p21, %f18, 0f3F800000;
	selp.f32 	%f89, %f20, %f18, %p21;
	lg2.approx.f32 	%f90, %f89;
	neg.f32 	%f91, %f90;
	rsqrt.approx.ftz.f32 	%f92, %f91;
	fma.rn.f32 	%f93, %f92, 0fC27C73F1, 0f42FEF829;
	fma.rn.f32 	%f94, %f93, %f92, 0fC2E4361C;
	fma.rn.f32 	%f95, %f94, %f92, 0f42714D9B;
	fma.rn.f32 	%f96, %f95, %f92, 0fC1AE51B3;
	fma.rn.f32 	%f97, %f96, %f92, 0f40CEF504;
	fma.rn.f32 	%f98, %f97, %f92, 0fBFEA9E05;
	fma.rn.f32 	%f99, %f98, %f92, 0fBCF871F4;
	fma.rn.f32 	%f100, %f99, %f92, 0f3F553775;
	mul.f32 	%f101, %f92, %f91;
	setp.eq.f32 	%p22, %f90, 0fFF800000;
	selp.f32 	%f102, 0f7F800000, %f101, %p22;
	neg.f32 	%f103, %f102;
	selp.f32 	%f104, %f103, %f102, %p21;
	mul.rn.f32 	%f120, %f100, %f104;
$L__BB3_11:
	ld.param.u64 	%rd32, [_Z24gen_normals_reuse_statesPfP18curandStateSobol32mj_param_2];
	mul.f32 	%f117, %f17, %f120;
	mul.wide.u32 	%rd25, %r160, 4;
	add.s64 	%rd26, %rd4, %rd25;
	st.global.f32 	[%rd26], %f8;
	shl.b64 	%rd27, %rd32, 2;
	add.s64 	%rd28, %rd26, %rd27;
	st.global.f32 	[%rd28], %f16;
	add.s64 	%rd29, %rd28, %rd27;
	st.global.f32 	[%rd29], %f117;
	add.s32 	%r161, %r161, %r2;
	add.s32 	%r160, %r160, 1;
	cvt.u64.u32 	%rd30, %r161;
	setp.gt.u64 	%p23, %rd32, %rd30;
	mov.u32 	%r155, %r22;
	mov.u32 	%r157, %r20;
	mov.u32 	%r159, %r18;
	@%p23 bra 	$L__BB3_2;
$L__BB3_12:
	ret;

}


// ===== COMPILED SASS (sm_100) =====

	.target	sm_100

	.elftype	@"ET_EXEC"


//--------------------- .note.nv.tkinfo           --------------------------
	.section	.note.nv.tkinfo,"",@"SHT_NOTE"
	.sectionflags	@"SHF_NOTE_NV_TKINFO"
	.tkinfo
        /*0018*/ 	.word	0x00000002
        /*0030*/ 	.string	""
        /*0030*/ 	.string	"ptxas"
        /*0030*/ 	.string	"Cuda compilation tools, release 13.0, V13.0.88"
        /*0030*/ 	.string	"Build cuda_13.0.r13.0/compiler.36424714_0"
        /*0030*/ 	.string	"-arch sm_100 -m 64 "



//--------------------- .note.nv.cuinfo           --------------------------
	.section	.note.nv.cuinfo,"",@"SHT_NOTE"
	.sectionflags	@"SHF_NOTE_NV_CUINFO"
        /*0018*/ 	.short	0x0002
        /*001a*/ 	.short	0x0064
        /*001c*/ 	.short	0x0082
	.zero		2


//--------------------- .nv.info                  --------------------------
	.section	.nv.info,"",@"SHT_CUDA_INFO"
	.align	4


	//----- nvinfo : EIATTR_REGCOUNT
	.align		4
        /*0000*/ 	.byte	0x04, 0x2f
        /*0002*/ 	.short	(.L_10 - .L_9)
	.align		4
.L_9:
        /*0004*/ 	.word	index@(_Z17init_QRNG_no_loopP18curandStateSobol32PA32_jj)
        /*0008*/ 	.word	0x00000028


	//----- nvinfo : EIATTR_FRAME_SIZE
	.align		4
.L_10:
        /*000c*/ 	.byte	0x04, 0x11
        /*000e*/ 	.short	(.L_12 - .L_11)
	.align		4
.L_11:
        /*0010*/ 	.word	index@(_Z17init_QRNG_no_loopP18curandStateSobol32PA32_jj)
        /*0014*/ 	.word	0x00000000


	//----- nvinfo : EIATTR_REGCOUNT
	.align		4
.L_12:
        /*0018*/ 	.byte	0x04, 0x2f
        /*001a*/ 	.short	(.L_14 - .L_13)
	.align		4
.L_13:
        /*001c*/ 	.word	index@(_Z22init_QRNG_reuse_statesP18curandStateSobol32PA32_jj)
        /*0020*/ 	.word	0x00000030


	//----- nvinfo : EIATTR_FRAME_SIZE
	.align		4
.L_14:
        /*0024*/ 	.byte	0x04, 0x11
        /*0026*/ 	.short	(.L_16 - .L_15)
	.align		4
.L_15:
        /*0028*/ 	.word	index@(_Z22init_QRNG_reuse_statesP18curandStateSobol32PA32_jj)
        /*002c*/ 	.word	0x00000000


	//----- nvinfo : EIATTR_REGCOUNT
	.align		4
.L_16:
        /*0030*/ 	.byte	0x04, 0x2f
        /*0032*/ 	.short	(.L_18 - .L_17)
	.align		4
.L_17:
        /*0034*/ 	.word	index@(_Z19gen_normals_no_loopPfP18curandStateSobol32j)
        /*0038*/ 	.word	0x00000010


	//----- nvinfo : EIATTR_FRAME_SIZE
	.align		4
.L_18:
        /*003c*/ 	.byte	0x04, 0x11
        /*003e*/ 	.short	(.L_20 - .L_19)
	.align		4
.L_19:
        /*0040*/ 	.word	index@(_Z19gen_normals_no_loopPfP18curandStateSobol32j)
        /*0044*/ 	.word	0x00000000


	//----- nvinfo : EIATTR_REGCOUNT
	.align		4
.L_20:
        /*0048*/ 	.byte	0x04, 0x2f
        /*004a*/ 	.short	(.L_22 - .L_21)
	.align		4
.L_21:
        /*004c*/ 	.word	index@(_Z24gen_normals_reuse_statesPfP18curandStateSobol32mj)
        /*0050*/ 	.word	0x00000020


	//----- nvinfo : EIATTR_FRAME_SIZE
	.align		4
.L_22:
        /*0054*/ 	.byte	0x04, 0x11
        /*0056*/ 	.short	(.L_24 - .L_23)
	.align		4
.L_23:
        /*0058*/ 	.word	index@(_Z24gen_normals_reuse_statesPfP18curandStateSobol32mj)
        /*005c*/ 	.word	0x000001a8


	//----- nvinfo : EIATTR_MIN_STACK_SIZE
	.align		4
.L_24:
        /*0060*/ 	.byte	0x04, 0x12
        /*0062*/ 	.short	(.L_26 - .L_25)
	.align		4
.L_25:
        /*0064*/ 	.word	index@(_Z24gen_normals_reuse_statesPfP18curandStateSobol32mj)
        /*0068*/ 	.word	0x000001a8


	//----- nvinfo : EIATTR_MIN_STACK_SIZE
	.align		4
.L_26:
        /*006c*/ 	.byte	0x04, 0x12
        /*006e*/ 	.short	(.L_28 - .L_27)
	.align		4
.L_27:
        /*0070*/ 	.word	index@(_Z19gen_normals_no_loopPfP18curandStateSobol32j)
        /*0074*/ 	.word	0x00000000


	//----- nvinfo : EIATTR_MIN_STACK_SIZE
	.align		4
.L_28:
        /*0078*/ 	.byte	0x04, 0x12
        /*007a*/ 	.short	(.L_30 - .L_29)
	.align		4
.L_29:
        /*007c*/ 	.word	index@(_Z22init_QRNG_reuse_statesP18curandStateSobol32PA32_jj)
        /*0080*/ 	.word	0x00000000


	//----- nvinfo : EIATTR_MIN_STACK_SIZE
	.align		4
.L_30:
        /*0084*/ 	.byte	0x04, 0x12
        /*0086*/ 	.short	(.L_32 - .L_31)
	.align		4
.L_31:
        /*0088*/ 	.word	index@(_Z17init_QRNG_no_loopP18curandStateSobol32PA32_jj)
        /*008c*/ 	.word	0x00000000
.L_32:


//--------------------- .nv.compat                --------------------------
	.section	.nv.compat,"",@"SHT_CUDA_COMPAT_INFO"
	.align	4
        /*0000*/ 	.byte	0x02, 0x09, 0x00, 0x00, 0x02, 0x02, 0x01, 0x00, 0x02, 0x05, 0x05, 0x00, 0x03, 0x07, 0x01, 0x01
        /*0010*/ 	.byte	0x02, 0x03, 0x00, 0x00, 0x02, 0x06, 0x01, 0x00, 0x04, 0x0b, 0x08, 0x00, 0x01, 0x00, 0x00, 0x00
        /*0020*/ 	.byte	0x00, 0x00, 0x00, 0x00


//--------------------- .nv.info._Z24gen_normals_reuse_statesPfP18curandStateSobol32mj --------------------------
	.section	.nv.info._Z24gen_normals_reuse_statesPfP18curandStateSobol32mj,"",@"SHT_CUDA_INFO"
	.sectionflags	@""
	.align	4


	//----- nvinfo : EIATTR_CUDA_API_VERSION
	.align		4
        /*0000*/ 	.byte	0x04, 0x37
        /*0002*/ 	.short	(.L_34 - .L_33)
.L_33:
        /*0004*/ 	.word	0x00000082


	//----- nvinfo : EIATTR_KPARAM_INFO
	.align		4
.L_34:
        /*0008*/ 	.byte	0x04, 0x17
        /*000a*/ 	.short	(.L_36 - .L_35)
.L_35:
        /*000c*/ 	.word	0x00000000
        /*0010*/ 	.short	0x0003
        /*0012*/ 	.short	0x0018
        /*0014*/ 	.byte	0x00, 0xf0, 0x11, 0x00


	//----- nvinfo : EIATTR_KPARAM_INFO
	.align		4
.L_36:
        /*0018*/ 	.byte	0x04, 0x17
        /*001a*/ 	.short	(.L_38 - .L_37)
.L_37:
        /*001c*/ 	.word	0x00000000
        /*0020*/ 	.short	0x0002
        /*0022*/ 	.short	0x0010
        /*0024*/ 	.byte	0x00, 0xf0, 0x21, 0x00


	//----- nvinfo : EIATTR_KPARAM_INFO
	.align		4
.L_38:
        /*0028*/ 	.byte	0x04, 0x17
        /*002a*/ 	.short	(.L_40 - .L_39)
.L_39:
        /*002c*/ 	.word	0x00000000
        /*0030*/ 	.short	0x0001
        /*0032*/ 	.short	0x0008
        /*0034*/ 	.byte	0x00, 0xf5, 0x21, 0x00


	//----- nvinfo : EIATTR_KPARAM_INFO
	.align		4
.L_40:
        /*0038*/ 	.byte	0x04, 0x17
        /*003a*/ 	.short	(.L_42 - .L_41)
.L_41:
        /*003c*/ 	.word	0x00000000
        /*0040*/ 	.short	0x0000
        /*0042*/ 	.short	0x0000
        /*0044*/ 	.byte	0x00, 0xf5, 0x21, 0x00


	//----- nvinfo : EIATTR_SPARSE_MMA_MASK
	.align		4
.L_42:
        /*0048*/ 	.byte	0x03, 0x50
        /*004a*/ 	.short	0x0000


	//----- nvinfo : EIATTR_MAXREG_COUNT
	.align		4
        /*004c*/ 	.byte	0x03, 0x1b
        /*004e*/ 	.short	0x00ff


	//----- nvinfo : EIATTR_MERCURY_ISA_VERSION
	.align		4
        /*0050*/ 	.byte	0x03, 0x5f
        /*0052*/ 	.short	0x0101


	//----- nvinfo : EIATTR_VRC_CTA_INIT_COUNT
	.align		4
        /*0054*/ 	.byte	0x02, 0x4a
	.zero		1
	.zero		1


	//----- nvinfo : EIATTR_EXIT_INSTR_OFFSETS
	.align		4
        /*0058*/ 	.byte	0x04, 0x1c
        /*005a*/ 	.short	(.L_44 - .L_43)


	//   ....[0]....
.L_43:
        /*005c*/ 	.word	0x00000b10


	//   ....[1]....
        /*0060*/ 	.word	0x000017c0


	//----- nvinfo : EIATTR_CRS_STACK_SIZE
	.align		4
.L_44:
        /*0064*/ 	.byte	0x04, 0x1e
        /*0066*/ 	.short	(.L_46 - .L_45)
.L_45:
        /*0068*/ 	.word	0x00000000


	//----- nvinfo : EIATTR_CBANK_PARAM_SIZE
	.align		4
.L_46:
        /*006c*/ 	.byte	0x03, 0x19
        /*006e*/ 	.short	0x001c


	//----- nvinfo : EIATTR_PARAM_CBANK
	.align		4
        /*0070*/ 	.byte	0x04, 0x0a
        /*0072*/ 	.short	(.L_48 - .L_47)
	.align		4
.L_47:
        /*0074*/ 	.word	index@(.nv.constant0._Z24gen_normals_reuse_statesPfP18curandStateSobol32mj)
        /*0078*/ 	.short	0x0380
        /*007a*/ 	.short	0x001c


	//----- nvinfo : EIATTR_SW_WAR
	.align		4
.L_48:
        /*007c*/ 	.byte	0x04, 0x36
        /*007e*/ 	.short	(.L_50 - .L_49)
.L_49:
        /*0080*/ 	.word	0x00000008
.L_50:


//--------------------- .nv.info._Z19gen_normals_no_loopPfP18curandStateSobol32j --------------------------
	.section	.nv.info._Z19gen_normals_no_loopPfP18curandStateSobol32j,"",@"SHT_CUDA_INFO"
	.sectionflags	@""
	.align	4


	//----- nvinfo : EIATTR_CUDA_API_VERSION
	.align		4
        /*0000*/ 	.byte	0x04, 0x37
        /*0002*/ 	.short	(.L_52 - .L_51)
.L_51:
        /*0004*/ 	.word	0x00000082


	//----- nvinfo : EIATTR_KPARAM_INFO
	.align		4
.L_52:
        /*0008*/ 	.byte	0x04, 0x17
        /*000a*/ 	.short	(.L_54 - .L_53)
.L_53:
        /*000c*/ 	.word	0x00000000
        /*0010*/ 	.short	0x0002
        /*0012*/ 	.short	0x0010
        /*0014*/ 	.byte	0x00, 0xf0, 0x11, 0x00


	//----- nvinfo : EIATTR_KPARAM_INFO
	.align		4
.L_54:
        /*0018*/ 	.byte	0x04, 0x17
        /*001a*/ 	.short	(.L_56 - .L_55)
.L_55:
        /*001c*/ 	.word	0x00000000
        /*0020*/ 	.short	0x0001
        /*0022*/ 	.short	0x0008
        /*0024*/ 	.byte	0x00, 0xf5, 0x21, 0x00


	//----- nvinfo : EIATTR_KPARAM_INFO
	.align		4
.L_56:
        /*0028*/ 	.byte	0x04, 0x17
        /*002a*/ 	.short	(.L_58 - .L_57)
.L_57:
        /*002c*/ 	.word	0x00000000
        /*0030*/ 	.short	0x0000
        /*0032*/ 	.short	0x0000
        /*0034*/ 	.byte	0x00, 0xf5, 0x21, 0x00


	//----- nvinfo : EIATTR_SPARSE_MMA_MASK
	.align		4
.L_58:
        /*0038*/ 	.byte	0x03, 0x50
        /*003a*/ 	.short	0x0000


	//----- nvinfo : EIATTR_MAXREG_COUNT
	.align		4
        /*003c*/ 	.byte	0x03, 0x1b
        /*003e*/ 	.short	0x00ff


	//----- nvinfo : EIATTR_MERCURY_ISA_VERSION
	.align		4
        /*0040*/ 	.byte	0x03, 0x5f
        /*0042*/ 	.short	0x0101


	//----- nvinfo : EIATTR_VRC_CTA_INIT_COUNT
	.align		4
        /*0044*/ 	.byte	0x02, 0x4a
	.zero		1
	.zero		1


	//----- nvinfo : EIATTR_EXIT_INSTR_OFFSETS
	.align		4
        /*0048*/ 	.byte	0x04, 0x1c
        /*004a*/ 	.short	(.L_60 - .L_59)


	//   ....[0]....
.L_59:
        /*004c*/ 	.word	0x00000070


	//   ....[1]....
        /*0050*/ 	.word	0x00000ab0


	//----- nvinfo : EIATTR_CRS_STACK_SIZE
	.align		4
.L_60:
        /*0054*/ 	.byte	0x04, 0x1e
        /*0056*/ 	.short	(.L_62 - .L_61)
.L_61:
        /*0058*/ 	.word	0x00000000


	//----- nvinfo : EIATTR_CBANK_PARAM_SIZE
	.align		4
.L_62:
        /*005c*/ 	.byte	0x03, 0x19
        /*005e*/ 	.short	0x0014


	//----- nvinfo : EIATTR_PARAM_CBANK
	.align		4
        /*0060*/ 	.byte	0x04, 0x0a
        /*0062*/ 	.short	(.L_64 - .L_63)
	.align		4
.L_63:
        /*0064*/ 	.word	index@(.nv.constant0._Z19gen_normals_no_loopPfP18curandStateSobol32j)
        /*0068*/ 	.short	0x0380
        /*006a*/ 	.short	0x0014


	//----- nvinfo : EIATTR_SW_WAR
	.align		4
.L_64:
        /*006c*/ 	.byte	0x04, 0x36
        /*006e*/ 	.short	(.L_66 - .L_65)
.L_65:
        /*0070*/ 	.word	0x00000008
.L_66:


//--------------------- .nv.info._Z22init_QRNG_reuse_statesP18curandStateSobol32PA32_jj --------------------------
	.section	.nv.info._Z22init_QRNG_reuse_statesP18curandStateSobol32PA32_jj,"",@"SHT_CUDA_INFO"
	.sectionflags	@""
	.align	4


	//----- nvinfo : EIATTR_CUDA_API_VERSION
	.align		4
        /*0000*/ 	.byte	0x04, 0x37
        /*0002*/ 	.short	(.L_68 - .L_67)
.L_67:
        /*0004*/ 	.word	0x00000082


	//----- nvinfo : EIATTR_KPARAM_INFO
	.align		4
.L_68:
        /*0008*/ 	.byte	0x04, 0x17
        /*000a*/ 	.short	(.L_70 - .L_69)
.L_69:
        /*000c*/ 	.word	0x00000000
        /*0010*/ 	.short	0x0002
        /*0012*/ 	.short	0x0010
        /*0014*/ 	.byte	0x00, 0xf0, 0x11, 0x00


	//----- nvinfo : EIATTR_KPARAM_INFO
	.align		4
.L_70:
        /*0018*/ 	.byte	0x04, 0x17
        /*001a*/ 	.short	(.L_72 - .L_71)
.L_71:
        /*001c*/ 	.word	0x00000000
        /*0020*/ 	.short	0x0001
        /*0022*/ 	.short	0x0008
        /*0024*/ 	.byte	0x00, 0xf5, 0x21, 0x00


	//----- nvinfo : EIATTR_KPARAM_INFO
	.align		4
.L_72:
        /*0028*/ 	.byte	0x04, 0x17
        /*002a*/ 	.short	(.L_74 - .L_73)
.L_73:
        /*002c*/ 	.word	0x00000000
        /*0030*/ 	.short	0x0000
        /*0032*/ 	.short	0x0000
        /*0034*/ 	.byte	0x00, 0xf5, 0x21, 0x00


	//----- nvinfo : EIATTR_SPARSE_MMA_MASK
	.align		4
.L_74:
        /*0038*/ 	.byte	0x03, 0x50
        /*003a*/ 	.short	0x0000


	//----- nvinfo : EIATTR_MAXREG_COUNT
	.align		4
        /*003c*/ 	.byte	0x03, 0x1b
        /*003e*/ 	.short	0x00ff


	//----- nvinfo : EIATTR_MERCURY_ISA_VERSION
	.align		4
        /*0040*/ 	.byte	0x03, 0x5f
        /*0042*/ 	.short	0x0101


	//----- nvinfo : EIATTR_VRC_CTA_INIT_COUNT
	.align		4
        /*0044*/ 	.byte	0x02, 0x4a
	.zero		1
	.zero		1


	//----- nvinfo : EIATTR_EXIT_INSTR_OFFSETS
	.align		4
        /*0048*/ 	.byte	0x04, 0x1c
        /*004a*/ 	.short	(.L_76 - .L_75)


	//   ....[0]....
.L_75:
        /*004c*/ 	.word	0x00002010


	//   ....[1]....
        /*0050*/ 	.word	0x00002030


	//----- nvinfo : EIATTR_CBANK_PARAM_SIZE
	.align		4
.L_76:
        /*0054*/ 	.byte	0x03, 0x19
        /*0056*/ 	.short	0x0014


	//----- nvinfo : EIATTR_PARAM_CBANK
	.align		4
        /*0058*/ 	.byte	0x04, 0x0a
        /*005a*/ 	.short	(.L_78 - .L_77)
	.align		4
.L_77:
        /*005c*/ 	.word	index@(.nv.constant0._Z22init_QRNG_reuse_statesP18curandStateSobol32PA32_jj)
        /*0060*/ 	.short	0x0380
        /*0062*/ 	.short	0x0014


	//----- nvinfo : EIATTR_SW_WAR
	.align		4
.L_78:
        /*0064*/ 	.byte	0x04, 0x36
        /*0066*/ 	.short	(.L_80 - .L_79)
.L_79:
        /*0068*/ 	.word	0x00000008
.L_80:


//--------------------- .nv.info._Z17init_QRNG_no_loopP18curandStateSobol32PA32_jj --------------------------
	.section	.nv.info._Z17init_QRNG_no_loopP18curandStateSobol32PA32_jj,"",@"SHT_CUDA_INFO"
	.sectionflags	@""
	.align	4


	//----- nvinfo : EIATTR_CUDA_API_VERSION
	.align		4
        /*0000*/ 	.byte	0x04, 0x37
        /*0002*/ 	.short	(.L_82 - .L_81)
.L_81:
        /*0004*/ 	.word	0x00000082


	//----- nvinfo : EIATTR_KPARAM_INFO
	.align		4
.L_82:
        /*0008*/ 	.byte	0x04, 0x17
        /*000a*/ 	.short	(.L_84 - .L_83)
.L_83:
        /*000c*/ 	.word	0x00000000
        /*0010*/ 	.short	0x0002
        /*0012*/ 	.short	0x0010
        /*0014*/ 	.byte	0x00, 0xf0, 0x11, 0x00


	//----- nvinfo : EIATTR_KPARAM_INFO
	.align		4
.L_84:
        /*0018*/ 	.byte	0x04, 0x17
        /*001a*/ 	.short	(.L_86 - .L_85)
.L_85:
        /*001c*/ 	.word	0x00000000
        /*0020*/ 	.short	0x0001
        /*0022*/ 	.short	0x0008
        /*0024*/ 	.byte	0x00, 0xf5, 0x21, 0x00


	//----- nvinfo : EIATTR_KPARAM_INFO
	.align		4
.L_86:
        /*0028*/ 	.byte	0x04, 0x17
        /*002a*/ 	.short	(.L_88 - .L_87)
.L_87:
        /*002c*/ 	.word	0x00000000
        /*0030*/ 	.short	0x0000
        /*0032*/ 	.short	0x0000
        /*0034*/ 	.byte	0x00, 0xf5, 0x21, 0x00


	//----- nvinfo : EIATTR_SPARSE_MMA_MASK
	.align		4
.L_88:
        /*0038*/ 	.byte	0x03, 0x50
        /*003a*/ 	.short	0x0000


	//----- nvinfo : EIATTR_MAXREG_COUNT
	.align		4
        /*003c*/ 	.byte	0x03, 0x1b
        /*003e*/ 	.short	0x00ff


	//----- nvinfo : EIATTR_MERCURY_ISA_VERSION
	.align		4
        /*0040*/ 	.byte	0x03, 0x5f
        /*0042*/ 	.short	0x0101


	//----- nvinfo : EIATTR_VRC_CTA_INIT_COUNT
	.align		4
        /*0044*/ 	.byte	0x02, 0x4a
	.zero		1
	.zero		1


	//----- nvinfo : EIATTR_EXIT_INSTR_OFFSETS
	.align		4
        /*0048*/ 	.byte	0x04, 0x1c
        /*004a*/ 	.short	(.L_90 - .L_89)


	//   ....[0]....
.L_89:
        /*004c*/ 	.word	0x00000070


	//   ....[1]....
        /*0050*/ 	.word	0x00001f80


	//   ....[2]....
        /*0054*/ 	.word	0x00001fa0


	//----- nvinfo : EIATTR_CBANK_PARAM_SIZE
	.align		4
.L_90:
        /*0058*/ 	.byte	0x03, 0x19
        /*005a*/ 	.short	0x0014


	//----- nvinfo : EIATTR_PARAM_CBANK
	.align		4
        /*005c*/ 	.byte	0x04, 0x0a
        /*005e*/ 	.short	(.L_92 - .L_91)
	.align		4
.L_91:
        /*0060*/ 	.word	index@(.nv.constant0._Z17init_QRNG_no_loopP18curandStateSobol32PA32_jj)
        /*0064*/ 	.short	0x0380
        /*0066*/ 	.short	0x0014


	//----- nvinfo : EIATTR_SW_WAR
	.align		4
.L_92:
        /*0068*/ 	.byte	0x04, 0x36
        /*006a*/ 	.short	(.L_94 - .L_93)
.L_93:
        /*006c*/ 	.word	0x00000008
.L_94:


//--------------------- .nv.callgraph             --------------------------
	.section	.nv.callgraph,"",@"SHT_CUDA_CALLGRAPH"
	.align	4
	.sectionentsize	8
	.align		4
        /*0000*/ 	.word	0x00000000
	.align		4
        /*0004*/ 	.word	0xffffffff
	.align		4
        /*0008*/ 	.word	0x00000000
	.align		4
        /*000c*/ 	.word	0xfffffffe
	.align		4
        /*0010*/ 	.word	0x00000000
	.align		4
        /*0014*/ 	.word	0xfffffffd
	.align		4
        /*0018*/ 	.word	0x00000000
	.align		4
        /*001c*/ 	.word	0xfffffffc


//--------------------- .nv.constant4             --------------------------
	.section	.nv.constant4,"a",@progbits
	.align	8
	.align		8
.nv.constant4:
        /*0000*/ 	.dword	precalc_xorwow_matrix
	.align		8
        /*0008*/ 	.dword	precalc_xorwow_offset_matrix
	.align		8
        /*0010*/ 	.dword	mrg32k3aM1
	.align		8
        /*0018*/ 	.dword	mrg32k3aM2
	.align		8
        /*0020*/ 	.dword	mrg32k3aM1SubSeq
	.align		8
        /*0028*/ 	.dword	mrg32k3aM2SubSeq
	.align		8
        /*0030*/ 	.dword	mrg32k3aM1Seq
	.align		8
        /*0038*/ 	.dword	mrg32k3aM2Seq


//--------------------- .nv.constant3             --------------------------
	.section	.nv.constant3,"a",@progbits
	.align	8
.nv.constant3:
	.type		__cr_lgamma_table,@object
	.size		__cr_lgamma_table,(.L_8 - __cr_lgamma_table)
__cr_lgamma_table:
        /*0000*/ 	.byte	0x00, 0x00, 0x00, 0x00, 0x00, 0x00, 0x00, 0x00, 0x00, 0x00, 0x00, 0x00, 0x00, 0x00, 0x00, 0x00
        /*0010*/ 	.byte	0xef, 0x39, 0xfa, 0xfe, 0x42, 0x2e, 0xe6, 0x3f, 0x02, 0x20, 0x2a, 0xfa, 0x0b, 0xab, 0xfc, 0x3f
        /*0020*/ 	.byte	0xf9, 0x2c, 0x92, 0x7c, 0xa7, 0x6c, 0x09, 0x40, 0xc9, 0x79, 0x44, 0x3c, 0x64, 0x26, 0x13, 0x40
        /*0030*/ 	.byte	0xca, 0x01, 0xcf, 0x3a, 0x27, 0x51, 0x1a, 0x40, 0x30, 0xcc, 0x2d, 0xf3, 0xe1, 0x0c, 0x21, 0x40
        /*0040*/ 	.byte	0x0d, 0xb7, 0xfc, 0x82, 0x8e, 0x35, 0x25, 0x40
.L_8:


//--------------------- .text._Z24gen_normals_reuse_statesPfP18curandStateSobol32mj --------------------------
	.section	.text._Z24gen_normals_reuse_statesPfP18curandStateSobol32mj,"ax",@progbits
	.align	128
        .global         _Z24gen_normals_reuse_statesPfP18curandStateSobol32mj
        .type           _Z24gen_normals_reuse_statesPfP18curandStateSobol32mj,@function
        .size           _Z24gen_normals_reuse_statesPfP18curandStateSobol32mj,(.L_x_23 - _Z24gen_normals_reuse_statesPfP18curandStateSobol32mj)
        .other          _Z24gen_normals_reuse_statesPfP18curandStateSobol32mj,@"STO_CUDA_ENTRY STV_DEFAULT"
_Z24gen_normals_reuse_statesPfP18curandStateSobol32mj:
.text._Z24gen_normals_reuse_statesPfP18curandStateSobol32mj:
[----:B------:R-:W0:Y:S01]  /*0000*/  LDC R1, c[0x0][0x37c] ;  /* 0x0000df00ff017b82 */ /* 0x000e220000000800 */
[----:B------:R-:W1:Y:S07]  /*0010*/  S2R R27, SR_TID.X ;  /* 0x00000000001b7919 */ /* 0x000e6e0000002100 */
[----:B------:R-:W1:Y:S01]  /*0020*/  S2UR UR4, SR_CTAID.X ;  /* 0x00000000000479c3 */ /* 0x000e620000002500 */
[----:B------:R-:W2:Y:S01]  /*0030*/  LDCU.64 UR6, c[0x0][0x358] ;  /* 0x00006b00ff0677ac */ /* 0x000ea20008000a00 */
[----:B0-----:R-:W-:-:S06]  /*0040*/  IADD3 R1, PT, PT, R1, -0x1a8, RZ ;  /* 0xfffffe5801017810 */ /* 0x001fcc0007ffe0ff */
[----:B------:R-:W1:Y:S01]  /*0050*/  LDC R0, c[0x0][0x360] ;  /* 0x0000d800ff007b82 */ /* 0x000e620000000800 */
[----:B------:R-:W0:Y:S07]  /*0060*/  LDCU UR5, c[0x0][0x370] ;  /* 0x00006e00ff0577ac */ /* 0x000e2e0008000800 */
[----:B------:R-:W3:Y:S01]  /*0070*/  LDC.64 R4, c[0x0][0x388] ;  /* 0x0000e200ff047b82 */ /* 0x000ee20000000a00 */
[C---:B-1----:R-:W-:Y:S02]  /*0080*/  IMAD R27, R0.reuse, UR4, R27 ;  /* 0x00000004001b7c24 */ /* 0x042fe4000f8e021b */
[----:B0-----:R-:W-:Y:S01]  /*0090*/  IMAD R0, R0, UR5, RZ ;  /* 0x0000000500007c24 */ /* 0x001fe2000f8e02ff */
[----:B------:R-:W0:Y:S04]  /*00a0*/  LDCU.64 UR4, c[0x0][0x390] ;  /* 0x00007200ff0477ac */ /* 0x000e280008000a00 */
[----:B------:R-:W-:-:S05]  /*00b0*/  IADD3 R25, PT, PT, R27, R0, RZ ;  /* 0x000000001b197210 */ /* 0x000fca0007ffe0ff */
[----:B---3--:R-:W-:-:S05]  /*00c0*/  IMAD.WIDE.U32 R24, R25, 0x8c, R4 ;  /* 0x0000008c19187825 */ /* 0x008fca00078e0004 */
[----:B--2---:R-:W2:Y:S04]  /*00d0*/  LDG.E R3, desc[UR6][R24.64+0x88] ;  /* 0x0000880618037981 */ /* 0x004ea8000c1e1900 */
[----:B------:R-:W2:Y:S04]  /*00e0*/  LDG.E R2, desc[UR6][R24.64+0x84] ;  /* 0x0000840618027981 */ /* 0x000ea8000c1e1900 */
[----:B------:R-:W3:Y:S04]  /*00f0*/  LDG.E R7, desc[UR6][R24.64+0x80] ;  /* 0x0000800618077981 */ /* 0x000ee8000c1e1900 */
[----:B------:R-:W3:Y:S04]  /*0100*/  LDG.E R6, desc[UR6][R24.64+0x7c] ;  /* 0x00007c0618067981 */ /* 0x000ee8000c1e1900 */
[----:B------:R-:W4:Y:S04]  /*0110*/  LDG.E R11, desc[UR6][R24.64+0x70] ;  /* 0x00007006180b7981 */ /* 0x000f28000c1e1900 */
[----:B------:R-:W4:Y:S04]  /*0120*/  LDG.E R10, desc[UR6][R24.64+0x6c] ;  /* 0x00006c06180a7981 */ /* 0x000f28000c1e1900 */
[----:B------:R-:W5:Y:S04]  /*0130*/  LDG.E R19, desc[UR6][R24.64+0x40] ;  /* 0x0000400618137981 */ /* 0x000f68000c1e1900 */
        /* <DEDUP_REMOVED lines=13> */
[----:B--2---:R1:W-:Y:S04]  /*0210*/  STL.64 [R1+0x110], R2 ;  /* 0x0001100201007387 */ /* 0x0043e80000100a00 */
[----:B---3--:R2:W-:Y:S04]  /*0220*/  STL.64 [R1+0x108], R6 ;  /* 0x0001080601007387 */ /* 0x0085e80000100a00 */
[----:B-1----:R-:W3:Y:S04]  /*0230*/  LDG.E R3, desc[UR6][R24.64+0x38] ;  /* 0x0000380618037981 */ /* 0x002ee8000c1e1900 */
[----:B----4-:R1:W-:Y:S04]  /*0240*/  STL.64 [R1+0xf8], R10 ;  /* 0x0000f80a01007387 */ /* 0x0103e80000100a00 */
[----:B------:R-:W3:Y:S04]  /*0250*/  LDG.E R2, desc[UR6][R24.64+0x34] ;  /* 0x0000340618027981 */ /* 0x000ee8000c1e1900 */
[----:B--2---:R-:W2:Y:S04]  /*0260*/  LDG.E R7, desc[UR6][R24.64+0x30] ;  /* 0x0000300618077981 */ /* 0x004ea8000c1e1900 */
[----:B------:R-:W2:Y:S04]  /*0270*/  LDG.E R6, desc[UR6][R24.64+0x2c] ;  /* 0x00002c0618067981 */ /* 0x000ea8000c1e1900 */
[----:B-1----:R-:W4:Y:S04]  /*0280*/  LDG.E R11, desc[UR6][R24.64+0x20] ;  /* 0x00002006180b7981 */ /* 0x002f28000c1e1900 */
[----:B------:R-:W4:Y:S04]  /*0290*/  LDG.E R10, desc[UR6][R24.64+0x1c] ;  /* 0x00001c06180a7981 */ /* 0x000f28000c1e1900 */
[----:B-----5:R1:W-:Y:S04]  /*02a0*/  STL.64 [R1+0xc8], R18 ;  /* 0x0000c81201007387 */ /* 0x0203e80000100a00 */
[----:B------:R5:W-:Y:S01]  /*02b0*/  STL.64 [R1+0x100], R8 ;  /* 0x0001000801007387 */ /* 0x000be20000100a00 */
[----:B-1----:R-:W-:-:S03]  /*02c0*/  IMAD.WIDE.U32 R18, R27, 0x8c, R4 ;  /* 0x0000008c1b127825 */ /* 0x002fc600078e0004 */
[----:B------:R1:W-:Y:S04]  /*02d0*/  STL.64 [R1+0xf0], R12 ;  /* 0x0000f00c01007387 */ /* 0x0003e80000100a00 */
[----:B------:R0:W-:Y:S04]  /*02e0*/  STL.64 [R1+0xe8], R14 ;  /* 0x0000e80e01007387 */ /* 0x0001e80000100a00 */
[----:B------:R0:W-:Y:S04]  /*02f0*/  STL.64 [R1+0xe0], R16 ;  /* 0x0000e01001007387 */ /* 0x0001e80000100a00 */
[----:B-----5:R-:W5:Y:S04]  /*0300*/  LDG.E R9, desc[UR6][R24.64+0x28] ;  /* 0x0000280618097981 */ /* 0x020f68000c1e1900 */
[----:B------:R-:W5:Y:S04]  /*0310*/  LDG.E R8, desc[UR6][R24.64+0x24] ;  /* 0x0000240618087981 */ /* 0x000f68000c1e1900 */
[----:B-1----:R-:W5:Y:S04]  /*0320*/  LDG.E R13, desc[UR6][R18.64+0x84] ;  /* 0x00008406120d7981 */ /* 0x002f68000c1e1900 */
[----:B------:R-:W5:Y:S04]  /*0330*/  LDG.E R12, desc[UR6][R18.64+0x80] ;  /* 0x00008006120c7981 */ /* 0x000f68000c1e1900 */
[----:B------:R-:W5:Y:S04]  /*0340*/  LDG.E R21, desc[UR6][R18.64+0x7c] ;  /* 0x00007c0612157981 */ /* 0x000f68000c1e1900 */
[----:B------:R-:W5:Y:S04]  /*0350*/  LDG.E R20, desc[UR6][R18.64+0x78] ;  /* 0x0000780612147981 */ /* 0x000f68000c1e1900 */
[----:B0-----:R-:W5:Y:S04]  /*0360*/  LDG.E R15, desc[UR6][R18.64+0x5c] ;  /* 0x00005c06120f7981 */ /* 0x001f68000c1e1900 */
[----:B------:R-:W5:Y:S04]  /*0370*/  LDG.E R14, desc[UR6][R18.64+0x58] ;  /* 0x00005806120e7981 */ /* 0x000f68000c1e1900 */
[----:B------:R-:W5:Y:S04]  /*0380*/  LDG.E R17, desc[UR6][R18.64+0x54] ;  /* 0x0000540612117981 */ /* 0x000f68000c1e1900 */
[----:B------:R-:W5:Y:S04]  /*0390*/  LDG.E R16, desc[UR6][R18.64+0x50] ;  /* 0x0000500612107981 */ /* 0x000f68000c1e1900 */
[----:B---3--:R0:W-:Y:S04]  /*03a0*/  STL.64 [R1+0xc0], R2 ;  /* 0x0000c00201007387 */ /* 0x0081e80000100a00 */
[----:B--2---:R1:W-:Y:S04]  /*03b0*/  STL.64 [R1+0xb8], R6 ;  /* 0x0000b80601007387 */ /* 0x0043e80000100a00 */
[----:B0-----:R-:W2:Y:S04]  /*03c0*/  LDG.E R3, desc[UR6][R18.64+0x64] ;  /* 0x0000640612037981 */ /* 0x001ea8000c1e1900 */
[----:B----4-:R0:W-:Y:S04]  /*03d0*/  STL.64 [R1+0xa8], R10 ;  /* 0x0000a80a01007387 */ /* 0x0101e80000100a00 */
[----:B-1----:R-:W3:Y:S04]  /*03e0*/  LDG.E R7, desc[UR6][R24.64+0x18] ;  /* 0x0000180618077981 */ /* 0x002ee8000c1e1900 */
[----:B------:R-:W3:Y:S04]  /*03f0*/  LDG.E R6, desc[UR6][R24.64+0x14] ;  /* 0x0000140618067981 */ /* 0x000ee8000c1e1900 */
[----:B------:R-:W2:Y:S04]  /*0400*/  LDG.E R2, desc[UR6][R18.64+0x60] ;  /* 0x0000600612027981 */ /* 0x000ea8000c1e1900 */
[----:B0-----:R-:W4:Y:S04]  /*0410*/  LDG.E R11, desc[UR6][R18.64+0x6c] ;  /* 0x00006c06120b7981 */ /* 0x001f28000c1e1900 */
[----:B------:R-:W4:Y:S04]  /*0420*/  LDG.E R10, desc[UR6][R18.64+0x68] ;  /* 0x00006806120a7981 */ /* 0x000f28000c1e1900 */
[----:B------:R0:W-:Y:S04]  /*0430*/  STL.64 [R1+0xd0], R28 ;  /* 0x0000d01c01007387 */ /* 0x0001e80000100a00 */
[----:B0-----:R-:W4:Y:S04]  /*0440*/  LDG.E R29, desc[UR6][R18.64+0x74] ;  /* 0x00007406121d7981 */ /* 0x001f28000c1e1900 */
[----:B------:R-:W4:Y:S04]  /*0450*/  LDG.E R28, desc[UR6][R18.64+0x70] ;  /* 0x00007006121c7981 */ /* 0x000f28000c1e1900 */
[----:B------:R-:W-:Y:S04]  /*0460*/  STL.64 [R1+0xd8], R22 ;  /* 0x0000d81601007387 */ /* 0x000fe80000100a00 */
[----:B-----5:R0:W-:Y:S04]  /*0470*/  STL.64 [R1+0xb0], R8 ;  /* 0x0000b00801007387 */ /* 0x0201e80000100a00 */
[----:B------:R1:W-:Y:S04]  /*0480*/  STL.64 [R1+0x80], R12 ;  /* 0x0000800c01007387 */ /* 0x0003e80000100a00 */
[----:B------:R-:W-:Y:S04]  /*0490*/  STL.64 [R1+0x78], R20 ;  /* 0x0000781401007387 */ /* 0x000fe80000100a00 */
[----:B------:R5:W-:Y:S04]  /*04a0*/  STL.64 [R1+0x58], R14 ;  /* 0x0000580e01007387 */ /* 0x000be80000100a00 */
[----:B0-----:R-:W4:Y:S04]  /*04b0*/  LDG.E R9, desc[UR6][R24.64+0x10] ;  /* 0x0000100618097981 */ /* 0x001f28000c1e1900 */
[----:B------:R0:W-:Y:S04]  /*04c0*/  STL.64 [R1+0x50], R16 ;  /* 0x0000501001007387 */ /* 0x0001e80000100a00 */
[----:B------:R-:W4:Y:S04]  /*04d0*/  LDG.E R8, desc[UR6][R24.64+0xc] ;  /* 0x00000c0618087981 */ /* 0x000f28000c1e1900 */
[----:B------:R-:W4:Y:S04]  /*04e0*/  LDG.E R23, desc[UR6][R18.64+0x4c] ;  /* 0x00004c0612177981 */ /* 0x000f28000c1e1900 */
[----:B------:R-:W4:Y:S04]  /*04f0*/  LDG.E R22, desc[UR6][R18.64+0x48] ;  /* 0x0000480612167981 */ /* 0x000f28000c1e1900 */
[----:B-1----:R-:W4:Y:S04]  /*0500*/  LDG.E R13, desc[UR6][R18.64+0x24] ;  /* 0x00002406120d7981 */ /* 0x002f28000c1e1900 */
[----:B------:R-:W4:Y:S04]  /*0510*/  LDG.E R12, desc[UR6][R18.64+0x20] ;  /* 0x00002006120c7981 */ /* 0x000f28000c1e1900 */
[----:B-----5:R-:W5:Y:S04]  /*0520*/  LDG.E R15, desc[UR6][R18.64+0x1c] ;  /* 0x00001c06120f7981 */ /* 0x020f68000c1e1900 */
[----:B------:R-:W5:Y:S04]  /*0530*/  LDG.E R14, desc[UR6][R18.64+0x18] ;  /* 0x00001806120e7981 */ /* 0x000f68000c1e1900 */
[----:B0-----:R-:W5:Y:S04]  /*0540*/  LDG.E R17, desc[UR6][R18.64+0x14] ;  /* 0x0000140612117981 */ /* 0x001f68000c1e1900 */
[----:B------:R-:W5:Y:S04]  /*0550*/  LDG.E R16, desc[UR6][R18.64+0x10] ;  /* 0x0000100612107981 */ /* 0x000f68000c1e1900 */
[----:B------:R-:W5:Y:S04]  /*0560*/  LDG.E R21, desc[UR6][R18.64+0xc] ;  /* 0x00000c0612157981 */ /* 0x000f68000c1e1900 */
[----:B------:R-:W5:Y:S04]  /*0570*/  LDG.E R20, desc[UR6][R18.64+0x8] ;  /* 0x0000080612147981 */ /* 0x000f68000c1e1900 */
[----:B---3--:R-:W-:Y:S04]  /*0580*/  STL.64 [R1+0xa0], R6 ;  /* 0x0000a00601007387 */ /* 0x008fe80000100a00 */
[----:B--2---:R0:W-:Y:S04]  /*0590*/  STL.64 [R1+0x60], R2 ;  /* 0x0000600201007387 */ /* 0x0041e80000100a00 */
[----:B----4-:R1:W-:Y:S04]  /*05a0*/  STL.64 [R1+0x68], R10 ;  /* 0x0000680a01007387 */ /* 0x0103e80000100a00 */
[----:B0-----:R-:W2:Y:S04]  /*05b0*/  LDG.E R3, desc[UR6][R18.64+0x44] ;  /* 0x0000440612037981 */ /* 0x001ea8000c1e1900 */
[----:B------:R-:W2:Y:S04]  /*05c0*/  LDG.E R2, desc[UR6][R18.64+0x40] ;  /* 0x0000400612027981 */ /* 0x000ea8000c1e1900 */
[----:B------:R-:W3:Y:S04]  /*05d0*/  LDG.E R7, desc[UR6][R18.64+0x3c] ;  /* 0x00003c0612077981 */ /* 0x000ee8000c1e1900 */
[----:B------:R-:W3:Y:S04]  /*05e0*/  LDG.E R6, desc[UR6][R18.64+0x38] ;  /* 0x0000380612067981 */ /* 0x000ee8000c1e1900 */
[----:B-1----:R-:W4:Y:S04]  /*05f0*/  LDG.E R11, desc[UR6][R18.64+0x2c] ;  /* 0x00002c06120b7981 */ /* 0x002f28000c1e1900 */
[----:B------:R-:W4:Y:S04]  /*0600*/  LDG.E R10, desc[UR6][R18.64+0x28] ;  /* 0x00002806120a7981 */ /* 0x000f28000c1e1900 */
[----:B------:R0:W-:Y:S02]  /*0610*/  STL.64 [R1+0x70], R28 ;  /* 0x0000701c01007387 */ /* 0x0001e40000100a00 */
[----:B0-----:R-:W-:-:S04]  /*0620*/  IADD3 R29, PT, PT, R27, R0, RZ ;  /* 0x000000001b1d7210 */ /* 0x001fc80007ffe0ff */
[----:B------:R-:W-:-:S05]  /*0630*/  IADD3 R29, PT, PT, R0, R29, RZ ;  /* 0x0000001d001d7210 */ /* 0x000fca0007ffe0ff */
[----:B------:R-:W-:Y:S01]  /*0640*/  IMAD.WIDE.U32 R4, R29, 0x8c, R4 ;  /* 0x0000008c1d047825 */ /* 0x000fe200078e0004 */
[----:B------:R0:W-:Y:S04]  /*0650*/  STL.64 [R1+0x98], R8 ;  /* 0x0000980801007387 */ /* 0x0001e80000100a00 */
[----:B------:R-:W4:Y:S04]  /*0660*/  LDG.E R29, desc[UR6][R4.64+0x7c] ;  /* 0x00007c06041d7981 */ /* 0x000f28000c1e1900 */
[----:B------:R1:W-:Y:S04]  /*0670*/  STL.64 [R1+0x48], R22 ;  /* 0x0000481601007387 */ /* 0x0003e80000100a00 */
[----:B0-----:R-:W4:Y:S04]  /*0680*/  LDG.E R9, desc[UR6][R18.64+0x34] ;  /* 0x0000340612097981 */ /* 0x001f28000c1e1900 */
[----:B------:R0:W-:Y:S04]  /*0690*/  STL.64 [R1+0x20], R12 ;  /* 0x0000200c01007387 */ /* 0x0001e80000100a00 */
[----:B------:R-:W4:Y:S04]  /*06a0*/  LDG.E R8, desc[UR6][R18.64+0x30] ;  /* 0x0000300612087981 */ /* 0x000f28000c1e1900 */
[----:B-----5:R5:W-:Y:S04]  /*06b0*/  STL.64 [R1+0x18], R14 ;  /* 0x0000180e01007387 */ /* 0x020be80000100a00 */
[----:B-1----:R-:W4:Y:S04]  /*06c0*/  LDG.E R23, desc[UR6][R4.64+0x84] ;  /* 0x0000840604177981 */ /* 0x002f28000c1e1900 */
[----:B------:R1:W-:Y:S04]  /*06d0*/  STL.64 [R1+0x10], R16 ;  /* 0x0000101001007387 */ /* 0x0003e80000100a00 */
[----:B------:R-:W4:Y:S04]  /*06e0*/  LDG.E R22, desc[UR6][R4.64+0x80] ;  /* 0x0000800604167981 */ /* 0x000f28000c1e1900 */
[----:B------:R1:W-:Y:S04]  /*06f0*/  STL.64 [R1+0x8], R20 ;  /* 0x0000081401007387 */ /* 0x0003e80000100a00 */
[----:B------:R-:W4:Y:S04]  /*0700*/  LDG.E R28, desc[UR6][R4.64+0x78] ;  /* 0x00007806041c7981 */ /* 0x000f28000c1e1900 */
[----:B0-----:R-:W4:Y:S04]  /*0710*/  LDG.E R13, desc[UR6][R4.64+0x64] ;  /* 0x00006406040d7981 */ /* 0x001f28000c1e1900 */
[----:B------:R-:W4:Y:S04]  /*0720*/  LDG.E R12, desc[UR6][R4.64+0x60] ;  /* 0x00006006040c7981 */ /* 0x000f28000c1e1900 */
[----:B-----5:R-:W5:Y:S04]  /*0730*/  LDG.E R15, desc[UR6][R4.64+0x5c] ;  /* 0x00005c06040f7981 */ /* 0x020f68000c1e1900 */
[----:B------:R-:W5:Y:S04]  /*0740*/  LDG.E R14, desc[UR6][R4.64+0x58] ;  /* 0x00005806040e7981 */ /* 0x000f68000c1e1900 */
[----:B-1----:R-:W5:Y:S04]  /*0750*/  LDG.E R17, desc[UR6][R4.64+0x54] ;  /* 0x0000540604117981 */ /* 0x002f68000c1e1900 */
[----:B------:R-:W5:Y:S04]  /*0760*/  LDG.E R16, desc[UR6][R4.64+0x50] ;  /* 0x0000500604107981 */ /* 0x000f68000c1e1900 */
[----:B------:R-:W5:Y:S04]  /*0770*/  LDG.E R21, desc[UR6][R4.64+0x4c] ;  /* 0x00004c0604157981 */ /* 0x000f68000c1e1900 */
[----:B------:R-:W5:Y:S04]  /*0780*/  LDG.E R20, desc[UR6][R4.64+0x48] ;  /* 0x0000480604147981 */ /* 0x000f68000c1e1900 */
[----:B------:R-:W5:Y:S04]  /*0790*/  LDG.E R26, desc[UR6][R4.64+0x88] ;  /* 0x00008806041a7981 */ /* 0x000f68000c1e1900 */
[----:B--2---:R0:W-:Y:S04]  /*07a0*/  STL.64 [R1+0x40], R2 ;  /* 0x0000400201007387 */ /* 0x0041e80000100a00 */
[----:B---3--:R1:W-:Y:S04]  /*07b0*/  STL.64 [R1+0x38], R6 ;  /* 0x0000380601007387 */ /* 0x0083e80000100a00 */
        /* <DEDUP_REMOVED lines=9> */
[----:B------:R0:W-:Y:S04]  /*0850*/  STL.64 [R1+0x198], R22 ;  /* 0x0001981601007387 */ /* 0x0001e80000100a00 */
[----:B------:R-:W4:Y:S04]  /*0860*/  LDG.E R8, desc[UR6][R24.64+0x4] ;  /* 0x0000040618087981 */ /* 0x000f28000c1e1900 */
[----:B------:R-:W-:Y:S04]  /*0870*/  STL.64 [R1+0x190], R28 ;  /* 0x0001901c01007387 */ /* 0x000fe80000100a00 */
[----:B0-----:R-:W4:Y:S04]  /*0880*/  LDG.E R23, desc[UR6][R4.64+0xc] ;  /* 0x00000c0604177981 */ /* 0x001f28000c1e1900 */
[----:B------:R0:W-:Y:S04]  /*0890*/  STL.64 [R1+0x178], R12 ;  /* 0x0001780c01007387 */ /* 0x0001e80000100a00 */
[----:B------:R-:W4:Y:S04]  /*08a0*/  LDG.E R22, desc[UR6][R4.64+0x8] ;  /* 0x0000080604167981 */ /* 0x000f28000c1e1900 */
[----:B-----5:R1:W-:Y:S04]  /*08b0*/  STL.64 [R1+0x170], R14 ;  /* 0x0001700e01007387 */ /* 0x0203e80000100a00 */
[----:B0-----:R-:W5:Y:S04]  /*08c0*/  LDG.E R13, desc[UR6][R4.64+0x34] ;  /* 0x00003406040d7981 */ /* 0x001f68000c1e1900 */
[----:B------:R0:W-:Y:S04]  /*08d0*/  STL.64 [R1+0x168], R16 ;  /* 0x0001681001007387 */ /* 0x0001e80000100a00 */
[----:B------:R-:W5:Y:S04]  /*08e0*/  LDG.E R12, desc[UR6][R4.64+0x30] ;  /* 0x00003006040c7981 */ /* 0x000f68000c1e1900 */
[----:B------:R0:W-:Y:S04]  /*08f0*/  STL.64 [R1+0x160], R20 ;  /* 0x0001601401007387 */ /* 0x0001e80000100a00 */
[----:B-1----:R-:W5:Y:S04]  /*0900*/  LDG.E R15, desc[UR6][R4.64+0x2c] ;  /* 0x00002c06040f7981 */ /* 0x002f68000c1e1900 */
[----:B------:R-:W5:Y:S04]  /*0910*/  LDG.E R14, desc[UR6][R4.64+0x28] ;  /* 0x00002806040e7981 */ /* 0x000f68000c1e1900 */
[----:B0-----:R-:W5:Y:S04]  /*0920*/  LDG.E R17, desc[UR6][R4.64+0x24] ;  /* 0x0000240604117981 */ /* 0x001f68000c1e1900 */
[----:B------:R-:W5:Y:S04]  /*0930*/  LDG.E R16, desc[UR6][R4.64+0x20] ;  /* 0x0000200604107981 */ /* 0x000f68000c1e1900 */
[----:B------:R-:W5:Y:S04]  /*0940*/  LDG.E R21, desc[UR6][R4.64+0x14] ;  /* 0x0000140604157981 */ /* 0x000f68000c1e1900 */
[----:B------:R-:W5:Y:S04]  /*0950*/  LDG.E R20, desc[UR6][R4.64+0x10] ;  /* 0x0000100604147981 */ /* 0x000f68000c1e1900 */
[----:B------:R-:W5:Y:S04]  /*0960*/  LDG.E R29, desc[UR6][R4.64+0x4] ;  /* 0x00000406041d7981 */ /* 0x000f68000c1e1900 */
[----:B------:R-:W5:Y:S04]  /*0970*/  LDG.E R28, desc[UR6][R4.64] ;  /* 0x00000006041c7981 */ /* 0x000f68000c1e1900 */
[----:B---3--:R0:W-:Y:S04]  /*0980*/  STL.64 [R1+0x188], R6 ;  /* 0x0001880601007387 */ /* 0x0081e80000100a00 */
[----:B--2---:R1:W-:Y:S04]  /*0990*/  STL.64 [R1+0x158], R2 ;  /* 0x0001580201007387 */ /* 0x0043e80000100a00 */
[----:B----4-:R2:W-:Y:S04]  /*09a0*/  STL.64 [R1+0x180], R10 ;  /* 0x0001800a01007387 */ /* 0x0105e80000100a00 */
[----:B0-----:R-:W3:Y:S04]  /*09b0*/  LDG.E R6, desc[UR6][R18.64+0x88] ;  /* 0x0000880612067981 */ /* 0x001ee8000c1e1900 */
[----:B-1----:R-:W4:Y:S04]  /*09c0*/  LDG.E R3, desc[UR6][R18.64+0x4] ;  /* 0x0000040612037981 */ /* 0x002f28000c1e1900 */
[----:B------:R-:W4:Y:S04]  /*09d0*/  LDG.E R2, desc[UR6][R18.64] ;  /* 0x0000000612027981 */ /* 0x000f28000c1e1900 */
[----:B--2---:R-:W2:Y:S04]  /*09e0*/  LDG.E R11, desc[UR6][R4.64+0x3c] ;  /* 0x00003c06040b7981 */ /* 0x004ea8000c1e1900 */
[----:B------:R-:W2:Y:S04]  /*09f0*/  LDG.E R10, desc[UR6][R4.64+0x38] ;  /* 0x00003806040a7981 */ /* 0x000ea8000c1e1900 */
[----:B------:R-:W3:Y:S04]  /*0a00*/  LDG.E R19, desc[UR6][R4.64+0x1c] ;  /* 0x00001c0604137981 */ /* 0x000ee8000c1e1900 */
[----:B------:R-:W3:Y:S04]  /*0a10*/  LDG.E R18, desc[UR6][R4.64+0x18] ;  /* 0x0000180604127981 */ /* 0x000ee8000c1e1900 */
[----:B------:R-:W3:Y:S01]  /*0a20*/  LDG.E R7, desc[UR6][R24.64] ;  /* 0x0000000618077981 */ /* 0x000ee2000c1e1900 */
[----:B------:R-:W-:-:S04]  /*0a30*/  ISETP.GE.U32.AND P0, PT, R27, UR4, PT ;  /* 0x000000041b007c0c */ /* 0x000fc8000bf06070 */
[----:B------:R-:W-:Y:S01]  /*0a40*/  ISETP.GE.U32.AND.EX P0, PT, RZ, UR5, PT, P0 ;  /* 0x00000005ff007c0c */ /* 0x000fe2000bf06100 */
[----:B------:R0:W-:Y:S04]  /*0a50*/  STL [R1+0x1a0], R26 ;  /* 0x0001a01a01007387 */ /* 0x0001e80000100800 */
[----:B------:R0:W-:Y:S04]  /*0a60*/  STL.64 [R1+0x90], R8 ;  /* 0x0000900801007387 */ /* 0x0001e80000100a00 */
[----:B------:R0:W-:Y:S04]  /*0a70*/  STL.64 [R1+0x120], R22 ;  /* 0x0001201601007387 */ /* 0x0001e80000100a00 */
[----:B-----5:R0:W-:Y:S04]  /*0a80*/  STL.64 [R1+0x148], R12 ;  /* 0x0001480c01007387 */ /* 0x0201e80000100a00 */
[----:B------:R0:W-:Y:S04]  /*0a90*/  STL.64 [R1+0x140], R14 ;  /* 0x0001400e01007387 */ /* 0x0001e80000100a00 */
[----:B------:R0:W-:Y:S04]  /*0aa0*/  STL.64 [R1+0x138], R16 ;  /* 0x0001381001007387 */ /* 0x0001e80000100a00 */
[----:B------:R0:W-:Y:S04]  /*0ab0*/  STL.64 [R1+0x128], R20 ;  /* 0x0001281401007387 */ /* 0x0001e80000100a00 */
[----:B------:R0:W-:Y:S04]  /*0ac0*/  STL.64 [R1+0x118], R28 ;  /* 0x0001181c01007387 */ /* 0x0001e80000100a00 */
[----:B----4-:R0:W-:Y:S04]  /*0ad0*/  STL.64 [R1], R2 ;  /* 0x0000000201007387 */ /* 0x0101e80000100a00 */
[----:B--2---:R0:W-:Y:S04]  /*0ae0*/  STL.64 [R1+0x150], R10 ;  /* 0x0001500a01007387 */ /* 0x0041e80000100a00 */
[----:B---3--:R0:W-:Y:S04]  /*0af0*/  STL.64 [R1+0x130], R18 ;  /* 0x0001301201007387 */ /* 0x0081e80000100a00 */
[----:B------:R0:W-:Y:S01]  /*0b00*/  STL.64 [R1+0x88], R6 ;  /* 0x0000880601007387 */ /* 0x0001e20000100a00 */
[----:B------:R-:W-:Y:S05]  /*0b10*/  @P0 EXIT ;  /* 0x000000000000094d */ /* 0x000fea0003800000 */
[----:B0-----:R-:W0:Y:S01]  /*0b20*/  LDC.64 R10, c[0x0][0x380] ;  /* 0x0000e000ff0a7b82 */ /* 0x001e220000000a00 */
[----:B------:R-:W1:Y:S01]  /*0b30*/  LDCU UR8, c[0x0][0x398] ;  /* 0x00007300ff0877ac */ /* 0x000e620008000800 */
[C---:B------:R-:W-:Y:S02]  /*0b40*/  IADD3 R20, PT, PT, R1.reuse, 0x8c, RZ ;  /* 0x0000008c01147810 */ /* 0x040fe40007ffe0ff */
[----:B------:R-:W-:Y:S01]  /*0b50*/  IADD3 R18, PT, PT, R1, 0x118, RZ ;  /* 0x0000011801127810 */ /* 0x000fe20007ffe0ff */
[----:B------:R-:W-:Y:S01]  /*0b60*/  USHF.L.U64.HI UR5, UR4, 0x2, UR5 ;  /* 0x0000000204057899 */ /* 0x000fe20008010205 */
[----:B------:R-:W2:Y:S01]  /*0b70*/  LDCU.64 UR10, c[0x0][0x390] ;  /* 0x00007200ff0a77ac */ /* 0x000ea20008000a00 */
[----:B------:R-:W-:Y:S01]  /*0b80*/  USHF.L.U32 UR4, UR4, 0x2, URZ ;  /* 0x0000000204047899 */ /* 0x000fe200080006ff */
[----:B-1----:R-:W-:-:S11]  /*0b90*/  IMAD R19, R27, UR8, RZ ;  /* 0x000000081b137c24 */ /* 0x002fd6000f8e02ff */
.L_x_9:
[----:B------:R-:W-:-:S06]  /*0ba0*/  LOP3.LUT R4, RZ, R2, RZ, 0x33, !PT ;  /* 0x00000002ff047212 */ /* 0x000fcc00078e33ff */
[----:B------:R-:W1:Y:S08]  /*0bb0*/  BREV R4, R4 ;  /* 0x0000000400047301 */ /* 0x000e700000000000 */
[----:B-1----:R-:W1:Y:S02]  /*0bc0*/  FLO.U32.SH R5, R4 ;  /* 0x0000000400057300 */ /* 0x002e6400000e0400 */
[----:B-1----:R-:W-:-:S04]  /*0bd0*/  ISETP.NE.AND P0, PT, R5, -0x1, PT ;  /* 0xffffffff0500780c */ /* 0x002fc80003f05270 */
[----:B------:R-:W-:-:S04]  /*0be0*/  SEL R6, R5, 0x1f, P0 ;  /* 0x0000001f05067807 */ /* 0x000fc80000000000 */
[----:B------:R-:W-:-:S06]  /*0bf0*/  LEA R6, R6, R1, 0x2 ;  /* 0x0000000106067211 */ /* 0x000fcc00078e10ff */
[----:B------:R-:W3:Y:S01]  /*0c00*/  LDL R6, [R6+0xc] ;  /* 0x00000c0006067983 */ /* 0x000ee20000100800 */
[----:B------:R-:W-:Y:S01]  /*0c10*/  MOV R5, R3 ;  /* 0x0000000300057202 */ /* 0x000fe20000000f00 */
[----:B------:R-:W-:Y:S01]  /*0c20*/  HFMA2 R14, -RZ, RZ, 0.1171875, 0 ;  /* 0x2f800000ff0e7431 */ /* 0x000fe200000001ff */
[----:B------:R-:W-:Y:S01]  /*0c30*/  IADD3 R2, PT, PT, R2, 0x1, RZ ;  /* 0x0000000102027810 */ /* 0x000fe20007ffe0ff */
[----:B------:R-:W-:Y:S01]  /*0c40*/  BSSY.RECONVERGENT B0, `(.L_x_0) ;  /* 0x0000033000007945 */ /* 0x000fe20003800200 */
[C---:B------:R-:W-:Y:S02]  /*0c50*/  ISETP.GT.U32.AND P1, PT, R5.reuse, -0x80000000, PT ;  /* 0x800000000500780c */ /* 0x040fe40003f24070 */
[----:B---3--:R-:W-:-:S11]  /*0c60*/  LOP3.LUT R3, R5, R6, RZ, 0x3c, !PT ;  /* 0x0000000605037212 */ /* 0x008fd600078e3cff */
[----:B------:R-:W-:Y:S02]  /*0c70*/  @P1 LOP3.LUT R5, RZ, R5, RZ, 0x33, !PT ;  /* 0x00000005ff051212 */ /* 0x000fe400078e33ff */
[----:B------:R-:W-:Y:S01]  /*0c80*/  MOV R6, 0x3fb504f3 ;  /* 0x3fb504f300067802 */ /* 0x000fe20000000f00 */
[----:B------:R1:W-:Y:S01]  /*0c90*/  STL.64 [R1], R2 ;  /* 0x0000000201007387 */ /* 0x0003e20000100a00 */
[----:B------:R-:W-:Y:S02]  /*0ca0*/  I2FP.F32.U32 R5, R5 ;  /* 0x0000000500057245 */ /* 0x000fe40000201000 */
[----:B------:R-:W-:-:S03]  /*0cb0*/  FSEL R9, R6, -1.4142135381698608398, P1 ;  /* 0xbfb504f306097808 */ /* 0x000fc60000800000 */
[----:B------:R-:W-:-:S04]  /*0cc0*/  FFMA R5, R5, R14, 1.1641532182693481445e-10 ;  /* 0x2f00000005057423 */ /* 0x000fc8000000000e */
[----:B------:R-:W-:Y:S01]  /*0cd0*/  FADD R4, R5, R5 ;  /* 0x0000000505047221 */ /* 0x000fe20000000000 */
[----:B------:R-:W-:Y:S02]  /*0ce0*/  MOV R5, R8 ;  /* 0x0000000800057202 */ /* 0x000fe40000000f00 */
[----:B------:R-:W-:Y:S01]  /*0cf0*/  MOV R8, R29 ;  /* 0x0000001d00087202 */ /* 0x000fe20000000f00 */
[C---:B------:R-:W-:Y:S01]  /*0d00*/  FADD R13, -R4.reuse, 2 ;  /* 0x40000000040d7421 */ /* 0x040fe20000000100 */
[----:B------:R-:W-:-:S04]  /*0d10*/  FSETP.GTU.AND P0, PT, R4, 1.996600031852722168, PT ;  /* 0x3fff90970400780b */ /* 0x000fc80003f0c000 */
[----:B------:R-:W-:-:S13]  /*0d20*/  FSETP.LTU.OR P0, PT, R4, 0.0034000000450760126114, P0 ;  /* 0x3b5ed2890400780b */ /* 0x000fda0000709400 */
[----:B-1----:R-:W-:Y:S05]  /*0d30*/  @P0 BRA `(.L_x_1) ;  /* 0x0000000000380947 */ /* 0x002fea0003800000 */
[----:B------:R-:W-:Y:S01]  /*0d40*/  FMUL R13, R4, R13 ;  /* 0x0000000d040d7220 */ /* 0x000fe20000400000 */
[----:B------:R-:W-:-:S05]  /*0d50*/  MOV R12, 0x2f8a6370 ;  /* 0x2f8a6370000c7802 */ /* 0x000fca0000000f00 */
[----:B------:R-:W1:Y:S02]  /*0d60*/  MUFU.LG2 R13, R13 ;  /* 0x0000000d000d7308 */ /* 0x000e640000000c00 */
[----:B-1----:R-:W-:-:S04]  /*0d70*/  FFMA R12, R13, R12, 9.4274286155382469587e-09 ;  /* 0x3221f6450d0c7423 */ /* 0x002fc8000000000c */
[----:B------:R-:W-:-:S04]  /*0d80*/  FFMA R12, -R13, R12, -1.2054752573931182269e-07 ;  /* 0xb4016fda0d0c7423 */ /* 0x000fc8000000010c */
[----:B------:R-:W-:-:S04]  /*0d90*/  FFMA R12, -R13, R12, 2.1697005081477982458e-07 ;  /* 0x3468f8460d0c7423 */ /* 0x000fc8000000010c */
[----:B------:R-:W-:-:S04]  /*0da0*/  FFMA R12, -R13, R12, 8.0621484812581911683e-06 ;  /* 0x370742aa0d0c7423 */ /* 0x000fc8000000010c */
[----:B------:R-:W-:-:S04]  /*0db0*/  FFMA R12, -R13, R12, -3.1675492209615185857e-05 ;  /* 0xb804db4d0d0c7423 */ /* 0x000fc8000000010c */
[----:B------:R-:W-:-:S04]  /*0dc0*/  FFMA R12, -R13, R12, -0.00077436311403289437294 ;  /* 0xba4afea10d0c7423 */ /* 0x000fc8000000010c */
[----:B------:R-:W-:-:S04]  /*0dd0*/  FFMA R12, -R13, R12, 0.0055465879850089550018 ;  /* 0x3bb5c0270d0c7423 */ /* 0x000fc8000000010c */
[----:B------:R-:W-:-:S04]  /*0de0*/  FFMA R12, -R13, R12, 0.16082023084163665771 ;  /* 0x3e24ae0f0d0c7423 */ /* 0x000fc8000000010c */
[----:B------:R-:W-:-:S04]  /*0df0*/  FFMA R15, -R13, R12, 0.88622689247131347656 ;  /* 0x3f62dfc40d0f7423 */ /* 0x000fc8000000010c */
[----:B------:R-:W-:Y:S01]  /*0e00*/  FFMA R16, -R4, R15, R15 ;  /* 0x0000000f04107223 */ /* 0x000fe2000000010f */
[----:B------:R-:W-:Y:S06]  /*0e10*/  BRA `(.L_x_2) ;  /* 0x0000000000547947 */ /* 0x000fec0003800000 */
.L_x_1:
[----:B------:R-:W-:Y:S02]  /*0e20*/  FSETP.GT.AND P0, PT, R4, 1, PT ;  /* 0x3f8000000400780b */ /* 0x000fe40003f04000 */
[----:B------:R-:W-:Y:S02]  /*0e30*/  MOV R16, 0x427c73f1 ;  /* 0x427c73f100107802 */ /* 0x000fe40000000f00 */
[----:B------:R-:W-:-:S04]  /*0e40*/  FSEL R4, R13, R4, P0 ;  /* 0x000000040d047208 */ /* 0x000fc80000000000 */
[----:B------:R-:W-:-:S13]  /*0e50*/  FSETP.GEU.AND P1, PT, |R4|, 1.175494350822287508e-38, PT ;  /* 0x008000000400780b */ /* 0x000fda0003f2e200 */
[----:B------:R-:W-:-:S04]  /*0e60*/  @!P1 FMUL R4, R4, 16777216 ;  /* 0x4b80000004049820 */ /* 0x000fc80000400000 */
[----:B------:R-:W1:Y:S02]  /*0e70*/  MUFU.LG2 R12, R4 ;  /* 0x00000004000c7308 */ /* 0x000e640000000c00 */
[----:B-1----:R-:W-:-:S06]  /*0e80*/  @!P1 FADD R12, R12, -24 ;  /* 0xc1c000000c0c9421 */ /* 0x002fcc0000000000 */
[----:B------:R-:W1:Y:S01]  /*0e90*/  MUFU.RSQ R13, -R12 ;  /* 0x8000000c000d7308 */ /* 0x000e620000001400 */
[C---:B------:R-:W-:Y:S01]  /*0ea0*/  FSETP.NEU.AND P1, PT, R12.reuse, -INF , PT ;  /* 0xff8000000c00780b */ /* 0x040fe20003f2d000 */
[----:B-1----:R-:W-:Y:S01]  /*0eb0*/  FFMA R16, R13, -R16, 127.48468780517578125 ;  /* 0x42fef8290d107423 */ /* 0x002fe20000000810 */
[----:B------:R-:W-:-:S03]  /*0ec0*/  FMUL R15, R12, -R13 ;  /* 0x8000000d0c0f7220 */ /* 0x000fc60000400000 */
[----:B------:R-:W-:Y:S02]  /*0ed0*/  FFMA R16, R13, R16, -114.105682373046875 ;  /* 0xc2e4361c0d107423 */ /* 0x000fe40000000010 */
[----:B------:R-:W-:Y:S02]  /*0ee0*/  FSEL R15, R15, +INF , P1 ;  /* 0x7f8000000f0f7808 */ /* 0x000fe40000800000 */
[----:B------:R-:W-:Y:S02]  /*0ef0*/  FFMA R16, R13, R16, 60.325786590576171875 ;  /* 0x42714d9b0d107423 */ /* 0x000fe40000000010 */
[----:B------:R-:W-:Y:S02]  /*0f00*/  FSEL R15, -R15, R15, P0 ;  /* 0x0000000f0f0f7208 */ /* 0x000fe40000000100 */
[----:B------:R-:W-:-:S04]  /*0f10*/  FFMA R16, R13, R16, -21.789892196655273438 ;  /* 0xc1ae51b30d107423 */ /* 0x000fc80000000010 */
[----:B------:R-:W-:-:S04]  /*0f20*/  FFMA R16, R13, R16, 6.4674091339111328125 ;  /* 0x40cef5040d107423 */ /* 0x000fc80000000010 */
[----:B------:R-:W-:-:S04]  /*0f30*/  FFMA R16, R13, R16, -1.8329473733901977539 ;  /* 0xbfea9e050d107423 */ /* 0x000fc80000000010 */
[----:B------:R-:W-:-:S04]  /*0f40*/  FFMA R16, R13, R16, -0.030327774584293365479 ;  /* 0xbcf871f40d107423 */ /* 0x000fc80000000010 */
[----:B------:R-:W-:-:S04]  /*0f50*/  FFMA R16, R13, R16, 0.8328774571418762207 ;  /* 0x3f5537750d107423 */ /* 0x000fc80000000010 */
[----:B------:R-:W-:-:S07]  /*0f60*/  FMUL R16, R16, R15 ;  /* 0x0000000f10107220 */ /* 0x000fce0000400000 */
.L_x_2:
[----:B--2---:R-:W-:Y:S05]  /*0f70*/  BSYNC.RECONVERGENT B0 ;  /* 0x0000000000007941 */ /* 0x004fea0003800200 */
.L_x_0:
[----:B------:R-:W-:-:S06]  /*0f80*/  LOP3.LUT R12, RZ, R7, RZ, 0x33, !PT ;  /* 0x00000007ff0c7212 */ /* 0x000fcc00078e33ff */
[----:B------:R-:W1:Y:S08]  /*0f90*/  BREV R12, R12 ;  /* 0x0000000c000c7301 */ /* 0x000e700000000000 */
[----:B-1----:R-:W1:Y:S02]  /*0fa0*/  FLO.U32.SH R4, R12 ;  /* 0x0000000c00047300 */ /* 0x002e6400000e0400 */
[----:B-1----:R-:W-:-:S04]  /*0fb0*/  ISETP.NE.AND P0, PT, R4, -0x1, PT ;  /* 0xffffffff0400780c */ /* 0x002fc80003f05270 */
[----:B------:R-:W-:-:S04]  /*0fc0*/  SEL R13, R4, 0x1f, P0 ;  /* 0x0000001f040d7807 */ /* 0x000fc80000000000 */
[----:B------:R-:W-:-:S05]  /*0fd0*/  LEA R13, R13, R20, 0x2 ;  /* 0x000000140d0d7211 */ /* 0x000fca00078e10ff */
[----:B------:R-:W2:Y:S01]  /*0fe0*/  LDL R4, [R13+0xc] ;  /* 0x00000c000d047983 */ /* 0x000ea20000100800 */
[----:B------:R-:W-:Y:S01]  /*0ff0*/  ISETP.GT.U32.AND P1, PT, R5, -0x80000000, PT ;  /* 0x800000000500780c */ /* 0x000fe20003f24070 */
[----:B------:R-:W-:Y:S01]  /*1000*/  BSSY.RECONVERGENT B0, `(.L_x_3) ;  /* 0x0000032000007945 */ /* 0x000fe20003800200 */
[----:B------:R-:W-:-:S05]  /*1010*/  IADD3 R7, PT, PT, R7, 0x1, RZ ;  /* 0x0000000107077810 */ /* 0x000fca0007ffe0ff */
[----:B------:R1:W-:Y:S01]  /*1020*/  STL [R1+0x8c], R7 ;  /* 0x00008c0701007387 */ /* 0x0003e20000100800 */
[----:B--2---:R-:W-:-:S05]  /*1030*/  LOP3.LUT R4, R5, R4, RZ, 0x3c, !PT ;  /* 0x0000000405047212 */ /* 0x004fca00078e3cff */
[----:B------:R-:W-:Y:S01]  /*1040*/  @P1 LOP3.LUT R5, RZ, R5, RZ, 0x33, !PT ;  /* 0x00000005ff051212 */ /* 0x000fe200078e33ff */
[----:B------:R1:W-:Y:S03]  /*1050*/  STL [R1+0x90], R4 ;  /* 0x0000900401007387 */ /* 0x0003e60000100800 */
[----:B------:R-:W-:-:S05]  /*1060*/  I2FP.F32.U32 R5, R5 ;  /* 0x0000000500057245 */ /* 0x000fca0000201000 */
[----:B------:R-:W-:-:S04]  /*1070*/  FFMA R5, R5, R14, 1.1641532182693481445e-10 ;  /* 0x2f00000005057423 */ /* 0x000fc8000000000e */
[----:B------:R-:W-:Y:S01]  /*1080*/  FADD R12, R5, R5 ;  /* 0x00000005050c7221 */ /* 0x000fe20000000000 */
[----:B------:R-:W-:Y:S01]  /*1090*/  FMUL R5, R9, R16 ;  /* 0x0000001009057220 */ /* 0x000fe20000400000 */
[----:B------:R-:W-:Y:S02]  /*10a0*/  FSEL R9, R6, -1.4142135381698608398, P1 ;  /* 0xbfb504f306097808 */ /* 0x000fe40000800000 */
[C---:B------:R-:W-:Y:S01]  /*10b0*/  FADD R13, -R12.reuse, 2 ;  /* 0x400000000c0d7421 */ /* 0x040fe20000000100 */
[----:B------:R-:W-:-:S04]  /*10c0*/  FSETP.GTU.AND P0, PT, R12, 1.996600031852722168, PT ;  /* 0x3fff90970c00780b */ /* 0x000fc80003f0c000 */
[----:B------:R-:W-:-:S13]  /*10d0*/  FSETP.LTU.OR P0, PT, R12, 0.0034000000450760126114, P0 ;  /* 0x3b5ed2890c00780b */ /* 0x000fda0000709400 */
[----:B-1----:R-:W-:Y:S05]  /*10e0*/  @P0 BRA `(.L_x_4) ;  /* 0x0000000000380947 */ /* 0x002fea0003800000 */
[----:B------:R-:W-:Y:S01]  /*10f0*/  FMUL R13, R12, R13 ;  /* 0x0000000d0c0d7220 */ /* 0x000fe20000400000 */
[----:B------:R-:W-:-:S05]  /*1100*/  HFMA2 R16, -RZ, RZ, 0.1177978515625, 952 ;  /* 0x2f8a6370ff107431 */ /* 0x000fca00000001ff */
        /* <DEDUP_REMOVED lines=12> */
.L_x_4:
        /* <DEDUP_REMOVED lines=21> */
.L_x_5:
[----:B------:R-:W-:Y:S05]  /*1320*/  BSYNC.RECONVERGENT B0 ;  /* 0x0000000000007941 */ /* 0x000fea0003800200 */
.L_x_3:
[----:B------:R-:W-:-:S06]  /*1330*/  LOP3.LUT R13, RZ, R28, RZ, 0x33, !PT ;  /* 0x0000001cff0d7212 */ /* 0x000fcc00078e33ff */
[----:B------:R-:W1:Y:S08]  /*1340*/  BREV R13, R13 ;  /* 0x0000000d000d7301 */ /* 0x000e700000000000 */
[----:B-1----:R-:W1:Y:S02]  /*1350*/  FLO.U32.SH R15, R13 ;  /* 0x0000000d000f7300 */ /* 0x002e6400000e0400 */
[----:B-1----:R-:W-:-:S04]  /*1360*/  ISETP.NE.AND P0, PT, R15, -0x1, PT ;  /* 0xffffffff0f00780c */ /* 0x002fc80003f05270 */
[----:B------:R-:W-:-:S04]  /*1370*/  SEL R15, R15, 0x1f, P0 ;  /* 0x0000001f0f0f7807 */ /* 0x000fc80000000000 */
[----:B------:R-:W-:-:S06]  /*1380*/  LEA R15, R15, R18, 0x2 ;  /* 0x000000120f0f7211 */ /* 0x000fcc00078e10ff */
[----:B------:R-:W2:Y:S01]  /*1390*/  LDL R15, [R15+0xc] ;  /* 0x00000c000f0f7983 */ /* 0x000ea20000100800 */
[----:B------:R-:W-:Y:S01]  /*13a0*/  ISETP.GT.U32.AND P1, PT, R8, -0x80000000, PT ;  /* 0x800000000800780c */ /* 0x000fe20003f24070 */
[----:B------:R-:W-:Y:S01]  /*13b0*/  BSSY.RECONVERGENT B0, `(.L_x_6) ;  /* 0x0000031000007945 */ /* 0x000fe20003800200 */
[----:B------:R-:W-:Y:S01]  /*13c0*/  IADD3 R28, PT, PT, R28, 0x1, RZ ;  /* 0x000000011c1c7810 */ /* 0x000fe20007ffe0ff */
[----:B------:R-:W-:Y:S01]  /*13d0*/  FMUL R9, R9, R12 ;  /* 0x0000000c09097220 */ /* 0x000fe20000400000 */
[----:B------:R-:W-:Y:S02]  /*13e0*/  FSEL R6, R6, -1.4142135381698608398, P1 ;  /* 0xbfb504f306067808 */ /* 0x000fe40000800000 */
[----:B--2---:R-:W-:-:S07]  /*13f0*/  LOP3.LUT R29, R8, R15, RZ, 0x3c, !PT ;  /* 0x0000000f081d7212 */ /* 0x004fce00078e3cff */
[----:B------:R-:W-:Y:S01]  /*1400*/  @P1 LOP3.LUT R8, RZ, R8, RZ, 0x33, !PT ;  /* 0x00000008ff081212 */ /* 0x000fe200078e33ff */
[----:B------:R1:W-:Y:S03]  /*1410*/  STL.64 [R1+0x118], R28 ;  /* 0x0001181c01007387 */ /* 0x0003e60000100a00 */
[----:B------:R-:W-:-:S05]  /*1420*/  I2FP.F32.U32 R17, R8 ;  /* 0x0000000800117245 */ /* 0x000fca0000201000 */
[----:B------:R-:W-:-:S04]  /*1430*/  FFMA R17, R17, R14, 1.1641532182693481445e-10 ;  /* 0x2f00000011117423 */ /* 0x000fc8000000000e */
[----:B------:R-:W-:-:S04]  /*1440*/  FADD R8, R17, R17 ;  /* 0x0000001111087221 */ /* 0x000fc80000000000 */
        /* <DEDUP_REMOVED lines=18> */
.L_x_7:
        /* <DEDUP_REMOVED lines=21> */
.L_x_8:
[----:B------:R-:W-:Y:S05]  /*16c0*/  BSYNC.RECONVERGENT B0 ;  /* 0x0000000000007941 */ /* 0x000fea0003800200 */
.L_x_6:
[----:B0-----:R-:W-:-:S04]  /*16d0*/  IMAD.WIDE.U32 R12, R19, 0x4, R10 ;  /* 0x00000004130c7825 */ /* 0x001fc800078e000a */
[----:B------:R-:W-:Y:S01]  /*16e0*/  FMUL R21, R6, R21 ;  /* 0x0000001506157220 */ /* 0x000fe20000400000 */
[----:B------:R-:W-:Y:S02]  /*16f0*/  IADD3 R27, PT, PT, R0, R27, RZ ;  /* 0x0000001b001b7210 */ /* 0x000fe40007ffe0ff */
[----:B------:R-:W-:Y:S01]  /*1700*/  MOV R8, R4 ;  /* 0x0000000400087202 */ /* 0x000fe20000000f00 */
[----:B------:R1:W-:Y:S01]  /*1710*/  STG.E desc[UR6][R12.64], R5 ;  /* 0x000000050c007986 */ /* 0x0003e2000c101906 */
[----:B------:R-:W-:Y:S02]  /*1720*/  IADD3 R14, P0, PT, R12, UR4, RZ ;  /* 0x000000040c0e7c10 */ /* 0x000fe4000ff1e0ff */
[----:B------:R-:W-:Y:S02]  /*1730*/  IADD3 R19, PT, PT, R19, 0x1, RZ ;  /* 0x0000000113137810 */ /* 0x000fe40007ffe0ff */
[----:B------:R-:W-:Y:S02]  /*1740*/  IADD3.X R15, PT, PT, R13, UR5, RZ, P0, !PT ;  /* 0x000000050d0f7c10 */ /* 0x000fe400087fe4ff */
[----:B------:R-:W-:-:S03]  /*1750*/  IADD3 R16, P0, PT, R14, UR4, RZ ;  /* 0x000000040e107c10 */ /* 0x000fc6000ff1e0ff */
[----:B------:R1:W-:Y:S01]  /*1760*/  STG.E desc[UR6][R14.64], R9 ;  /* 0x000000090e007986 */ /* 0x0003e2000c101906 */
[----:B------:R-:W-:Y:S02]  /*1770*/  IADD3.X R17, PT, PT, R15, UR5, RZ, P0, !PT ;  /* 0x000000050f117c10 */ /* 0x000fe400087fe4ff */
[----:B------:R-:W-:-:S03]  /*1780*/  ISETP.GE.U32.AND P0, PT, R27, UR10, PT ;  /* 0x0000000a1b007c0c */ /* 0x000fc6000bf06070 */
[----:B------:R1:W-:Y:S01]  /*1790*/  STG.E desc[UR6][R16.64], R21 ;  /* 0x0000001510007986 */ /* 0x0003e2000c101906 */
[----:B------:R-:W-:-:S13]  /*17a0*/  ISETP.GE.U32.AND.EX P0, PT, RZ, UR11, PT, P0 ;  /* 0x0000000bff007c0c */ /* 0x000fda000bf06100 */
[----:B-1----:R-:W-:Y:S05]  /*17b0*/  @!P0 BRA `(.L_x_9) ;  /* 0xfffffff000f88947 */ /* 0x002fea000383ffff */
[----:B------:R-:W-:Y:S05]  /*17c0*/  EXIT ;  /* 0x000000000000794d */ /* 0x000fea0003800000 */
.L_x_10:
[----:B------:R-:W-:-:S00]  /*17d0*/  BRA `(.L_x_10) ;  /* 0xfffffffc00fc7947 */ /* 0x000fc0000383ffff */
[----:B------:R-:W-:-:S00]  /*17e0*/  NOP ;  /* 0x0000000000007918 */ /* 0x000fc00000000000 */
        /* <DEDUP_REMOVED lines=9> */
.L_x_23:


//--------------------- .text._Z19gen_normals_no_loopPfP18curandStateSobol32j --------------------------
	.section	.text._Z19gen_normals_no_loopPfP18curandStateSobol32j,"ax",@progbits
	.align	128
        .global         _Z19gen_normals_no_loopPfP18curandStateSobol32j
        .type           _Z19gen_normals_no_loopPfP18curandStateSobol32j,@function
        .size           _Z19gen_normals_no_loopPfP18curandStateSobol32j,(.L_x_24 - _Z19gen_normals_no_loopPfP18curandStateSobol32j)
        .other          _Z19gen_normals_no_loopPfP18curandStateSobol32j,@"STO_CUDA_ENTRY STV_DEFAULT"
_Z19gen_normals_no_loopPfP18curandStateSobol32j:
.text._Z19gen_normals_no_loopPfP18curandStateSobol32j:
[----:B------:R-:W-:Y:S01]  /*0000*/  LDC R1, c[0x0][0x37c] ;  /* 0x0000df00ff017b82 */ /* 0x000fe20000000800 */
[----:B------:R-:W0:Y:S07]  /*0010*/  S2R R2, SR_TID.X ;  /* 0x0000000000027919 */ /* 0x000e2e0000002100 */
[----:B------:R-:W0:Y:S01]  /*0020*/  S2UR UR4, SR_CTAID.X ;  /* 0x00000000000479c3 */ /* 0x000e220000002500 */
[----:B------:R-:W1:Y:S07]  /*0030*/  LDCU UR6, c[0x0][0x390] ;  /* 0x00007200ff0677ac */ /* 0x000e6e0008000800 */
[----:B------:R-:W0:Y:S02]  /*0040*/  LDC R3, c[0x0][0x360] ;  /* 0x0000d800ff037b82 */ /* 0x000e240000000800 */
[----:B0-----:R-:W-:-:S05]  /*0050*/  IMAD R2, R3, UR4, R2 ;  /* 0x0000000403027c24 */ /* 0x001fca000f8e0202 */
[----:B-1----:R-:W-:-:S13]  /*0060*/  ISETP.GE.U32.AND P0, PT, R2, UR6, PT ;  /* 0x0000000602007c0c */ /* 0x002fda000bf06070 */
[----:B------:R-:W-:Y:S05]  /*0070*/  @P0 EXIT ;  /* 0x000000000000094d */ /* 0x000fea0003800000 */
[----:B------:R-:W0:Y:S01]  /*0080*/  LDC.64 R12, c[0x0][0x388] ;  /* 0x0000e200ff0c7b82 */ /* 0x000e220000000a00 */
[----:B------:R-:W1:Y:S01]  /*0090*/  LDCU.64 UR4, c[0x0][0x358] ;  /* 0x00006b00ff0477ac */ /* 0x000e620008000a00 */
[----:B0-----:R-:W-:-:S05]  /*00a0*/  IMAD.WIDE.U32 R8, R2, 0x8c, R12 ;  /* 0x0000008c02087825 */ /* 0x001fca00078e000c */
[----:B-1----:R-:W2:Y:S01]  /*00b0*/  LDG.E R7, desc[UR4][R8.64+0x4] ;  /* 0x0000040408077981 */ /* 0x002ea2000c1e1900 */
[----:B------:R-:W-:-:S04]  /*00c0*/  IADD3 R3, PT, PT, R2, UR6, RZ ;  /* 0x0000000602037c10 */ /* 0x000fc8000fffe0ff */
[C---:B------:R-:W-:Y:S01]  /*00d0*/  IADD3 R0, PT, PT, R3.reuse, UR6, RZ ;  /* 0x0000000603007c10 */ /* 0x040fe2000fffe0ff */
[----:B------:R-:W-:-:S04]  /*00e0*/  IMAD.WIDE.U32 R10, R3, 0x8c, R12 ;  /* 0x0000008c030a7825 */ /* 0x000fc800078e000c */
[----:B------:R-:W-:-:S04]  /*00f0*/  IMAD.WIDE.U32 R12, R0, 0x8c, R12 ;  /* 0x0000008c000c7825 */ /* 0x000fc800078e000c */
[----:B------:R-:W-:Y:S01]  /*0100*/  HFMA2 R6, -RZ, RZ, 0.1171875, 0 ;  /* 0x2f800000ff067431 */ /* 0x000fe200000001ff */
[----:B------:R-:W-:Y:S01]  /*0110*/  BSSY.RECONVERGENT B0, `(.L_x_11) ;  /* 0x0000031000007945 */ /* 0x000fe20003800200 */
[----:B------:R0:W5:Y:S04]  /*0120*/  LDG.E R4, desc[UR4][R10.64+0x4] ;  /* 0x000004040a047981 */ /* 0x000168000c1e1900 */
[----:B------:R1:W5:Y:S01]  /*0130*/  LDG.E R5, desc[UR4][R12.64+0x4] ;  /* 0x000004040c057981 */ /* 0x000362000c1e1900 */
[----:B--2---:R-:W-:-:S13]  /*0140*/  ISETP.GT.U32.AND P1, PT, R7, -0x80000000, PT ;  /* 0x800000000700780c */ /* 0x004fda0003f24070 */
[----:B------:R-:W-:-:S04]  /*0150*/  @P1 LOP3.LUT R7, RZ, R7, RZ, 0x33, !PT ;  /* 0x00000007ff071212 */ /* 0x000fc800078e33ff */
[----:B------:R-:W-:-:S05]  /*0160*/  I2FP.F32.U32 R7, R7 ;  /* 0x0000000700077245 */ /* 0x000fca0000201000 */
[----:B------:R-:W-:-:S04]  /*0170*/  FFMA R7, R7, R6, 1.1641532182693481445e-10 ;  /* 0x2f00000007077423 */ /* 0x000fc80000000006 */
[----:B------:R-:W-:Y:S01]  /*0180*/  FADD R9, R7, R7 ;  /* 0x0000000707097221 */ /* 0x000fe20000000000 */
[----:B------:R-:W-:-:S03]  /*0190*/  MOV R7, 0x3fb504f3 ;  /* 0x3fb504f300077802 */ /* 0x000fc60000000f00 */
[C---:B0-----:R-:W-:Y:S01]  /*01a0*/  FADD R10, -R9.reuse, 2 ;  /* 0x40000000090a7421 */ /* 0x041fe20000000100 */
[----:B------:R-:W-:Y:S02]  /*01b0*/  FSETP.GTU.AND P0, PT, R9, 1.996600031852722168, PT ;  /* 0x3fff90970900780b */ /* 0x000fe40003f0c000 */
[----:B------:R-:W-:Y:S02]  /*01c0*/  FSEL R8, R7, -1.4142135381698608398, P1 ;  /* 0xbfb504f307087808 */ /* 0x000fe40000800000 */
[----:B------:R-:W-:-:S13]  /*01d0*/  FSETP.LTU.OR P0, PT, R9, 0.0034000000450760126114, P0 ;  /* 0x3b5ed2890900780b */ /* 0x000fda0000709400 */
[----:B-1----:R-:W-:Y:S05]  /*01e0*/  @P0 BRA `(.L_x_12) ;  /* 0x0000000000380947 */ /* 0x002fea0003800000 */
[----:B------:R-:W-:Y:S01]  /*01f0*/  FMUL R10, R9, R10 ;  /* 0x0000000a090a7220 */ /* 0x000fe20000400000 */
[----:B------:R-:W-:-:S05]  /*0200*/  MOV R11, 0x2f8a6370 ;  /* 0x2f8a6370000b7802 */ /* 0x000fca0000000f00 */
[----:B------:R-:W0:Y:S02]  /*0210*/  MUFU.LG2 R10, R10 ;  /* 0x0000000a000a7308 */ /* 0x000e240000000c00 */
[----:B0-----:R-:W-:-:S04]  /*0220*/  FFMA R11, R10, R11, 9.4274286155382469587e-09 ;  /* 0x3221f6450a0b7423 */ /* 0x001fc8000000000b */
        /* <DEDUP_REMOVED lines=10> */
.L_x_12:
[----:B------:R-:W-:Y:S02]  /*02d0*/  FSETP.GT.AND P0, PT, R9, 1, PT ;  /* 0x3f8000000900780b */ /* 0x000fe40003f04000 */
[----:B------:R-:W-:Y:S02]  /*02e0*/  MOV R12, 0x427c73f1 ;  /* 0x427c73f1000c7802 */ /* 0x000fe40000000f00 */
[----:B------:R-:W-:-:S04]  /*02f0*/  FSEL R9, R10, R9, P0 ;  /* 0x000000090a097208 */ /* 0x000fc80000000000 */
[----:B------:R-:W-:-:S13]  /*0300*/  FSETP.GEU.AND P1, PT, |R9|, 1.175494350822287508e-38, PT ;  /* 0x008000000900780b */ /* 0x000fda0003f2e200 */
[----:B------:R-:W-:-:S04]  /*0310*/  @!P1 FMUL R9, R9, 16777216 ;  /* 0x4b80000009099820 */ /* 0x000fc80000400000 */
[----:B------:R-:W0:Y:S02]  /*0320*/  MUFU.LG2 R10, R9 ;  /* 0x00000009000a7308 */ /* 0x000e240000000c00 */
[----:B0-----:R-:W-:-:S06]  /*0330*/  @!P1 FADD R10, R10, -24 ;  /* 0xc1c000000a0a9421 */ /* 0x001fcc0000000000 */
[----:B------:R-:W0:Y:S01]  /*0340*/  MUFU.RSQ R11, -R10 ;  /* 0x8000000a000b7308 */ /* 0x000e220000001400 */
[C---:B------:R-:W-:Y:S01]  /*0350*/  FSETP.NEU.AND P1, PT, R10.reuse, -INF , PT ;  /* 0xff8000000a00780b */ /* 0x040fe20003f2d000 */
[----:B0-----:R-:W-:Y:S01]  /*0360*/  FFMA R12, R11, -R12, 127.48468780517578125 ;  /* 0x42fef8290b0c7423 */ /* 0x001fe2000000080c */
        /* <DEDUP_REMOVED lines=11> */
.L_x_13:
[----:B------:R-:W-:Y:S05]  /*0420*/  BSYNC.RECONVERGENT B0 ;  /* 0x0000000000007941 */ /* 0x000fea0003800200 */
.L_x_11:
[----:B-----5:R-:W-:Y:S01]  /*0430*/  ISETP.GT.U32.AND P1, PT, R4, -0x80000000, PT ;  /* 0x800000000400780c */ /* 0x020fe20003f24070 */
[----:B------:R-:W-:Y:S01]  /*0440*/  BSSY.RECONVERGENT B0, `(.L_x_14) ;  /* 0x000002e000007945 */ /* 0x000fe20003800200 */
[----:B------:R-:W-:-:S11]  /*0450*/  FMUL R8, R8, R9 ;  /* 0x0000000908087220 */ /* 0x000fd60000400000 */
[----:B------:R-:W-:-:S04]  /*0460*/  @P1 LOP3.LUT R4, RZ, R4, RZ, 0x33, !PT ;  /* 0x00000004ff041212 */ /* 0x000fc800078e33ff */
[----:B------:R-:W-:Y:S02]  /*0470*/  I2FP.F32.U32 R11, R4 ;  /* 0x00000004000b7245 */ /* 0x000fe40000201000 */
[----:B------:R-:W-:-:S03]  /*0480*/  FSEL R4, R7, -1.4142135381698608398, P1 ;  /* 0xbfb504f307047808 */ /* 0x000fc60000800000 */
[----:B------:R-:W-:-:S04]  /*0490*/  FFMA R11, R11, R6, 1.1641532182693481445e-10 ;  /* 0x2f0000000b0b7423 */ /* 0x000fc80000000006 */
[----:B------:R-:W-:-:S04]  /*04a0*/  FADD R11, R11, R11 ;  /* 0x0000000b0b0b7221 */ /* 0x000fc80000000000 */
[C---:B------:R-:W-:Y:S01]  /*04b0*/  FADD R10, -R11.reuse, 2 ;  /* 0x400000000b0a7421 */ /* 0x040fe20000000100 */
[----:B------:R-:W-:-:S04]  /*04c0*/  FSETP.GTU.AND P0, PT, R11, 1.996600031852722168, PT ;  /* 0x3fff90970b00780b */ /* 0x000fc80003f0c000 */
[----:B------:R-:W-:-:S13]  /*04d0*/  FSETP.LTU.OR P0, PT, R11, 0.0034000000450760126114, P0 ;  /* 0x3b5ed2890b00780b */ /* 0x000fda0000709400 */
[----:B------:R-:W-:Y:S05]  /*04e0*/  @P0 BRA `(.L_x_15) ;  /* 0x0000000000380947 */ /* 0x000fea0003800000 */
[----:B------:R-:W-:Y:S01]  /*04f0*/  FMUL R10, R11, R10 ;  /* 0x0000000a0b0a7220 */ /* 0x000fe20000400000 */
[----:B------:R-:W-:-:S05]  /*0500*/  HFMA2 R9, -RZ, RZ, 0.1177978515625, 952 ;  /* 0x2f8a6370ff097431 */ /* 0x000fca00000001ff */
        /* <DEDUP_REMOVED lines=12> */
.L_x_15:
[----:B------:R-:W-:-:S04]  /*05d0*/  FSETP.GT.AND P0, PT, R11, 1, PT ;  /* 0x3f8000000b00780b */ /* 0x000fc80003f04000 */
[----:B------:R-:W-:Y:S02]  /*05e0*/  FSEL R10, R10, R11, P0 ;  /* 0x0000000b0a0a7208 */ /* 0x000fe40000000000 */
[----:B------:R-:W-:Y:S02]  /*05f0*/  MOV R11, 0x427c73f1 ;  /* 0x427c73f1000b7802 */ /* 0x000fe40000000f00 */
        /* <DEDUP_REMOVED lines=8> */
[C---:B------:R-:W-:Y:S02]  /*0680*/  FFMA R11, R12.reuse, R11, -114.105682373046875 ;  /* 0xc2e4361c0c0b7423 */ /* 0x040fe4000000000b */
[----:B------:R-:W-:Y:S02]  /*0690*/  FSEL R13, R13, +INF , P1 ;  /* 0x7f8000000d0d7808 */ /* 0x000fe40000800000 */
[C---:B------:R-:W-:Y:S02]  /*06a0*/  FFMA R11, R12.reuse, R11, 60.325786590576171875 ;  /* 0x42714d9b0c0b7423 */ /* 0x040fe4000000000b */
[----:B------:R-:W-:Y:S02]  /*06b0*/  FSEL R10, -R13, R13, P0 ;  /* 0x0000000d0d0a7208 */ /* 0x000fe40000000100 */
[----:B------:R-:W-:-:S04]  /*06c0*/  FFMA R11, R12, R11, -21.789892196655273438 ;  /* 0xc1ae51b30c0b7423 */ /* 0x000fc8000000000b */
[----:B------:R-:W-:-:S04]  /*06d0*/  FFMA R11, R12, R11, 6.4674091339111328125 ;  /* 0x40cef5040c0b7423 */ /* 0x000fc8000000000b */
[----:B------:R-:W-:-:S04]  /*06e0*/  FFMA R11, R12, R11, -1.8329473733901977539 ;  /* 0xbfea9e050c0b7423 */ /* 0x000fc8000000000b */
[----:B------:R-:W-:-:S04]  /*06f0*/  FFMA R11, R12, R11, -0.030327774584293365479 ;  /* 0xbcf871f40c0b7423 */ /* 0x000fc8000000000b */
[----:B------:R-:W-:-:S04]  /*0700*/  FFMA R11, R12, R11, 0.8328774571418762207 ;  /* 0x3f5537750c0b7423 */ /* 0x000fc8000000000b */
[----:B------:R-:W-:-:S07]  /*0710*/  FMUL R11, R11, R10 ;  /* 0x0000000a0b0b7220 */ /* 0x000fce0000400000 */
.L_x_16:
[----:B------:R-:W-:Y:S05]  /*0720*/  BSYNC.RECONVERGENT B0 ;  /* 0x0000000000007941 */ /* 0x000fea0003800200 */
.L_x_14:
[----:B------:R-:W-:Y:S01]  /*0730*/  ISETP.GT.U32.AND P1, PT, R5, -0x80000000, PT ;  /* 0x800000000500780c */ /* 0x000fe20003f24070 */
[----:B------:R-:W-:Y:S01]  /*0740*/  BSSY.RECONVERGENT B0, `(.L_x_17) ;  /* 0x000002e000007945 */ /* 0x000fe20003800200 */
[----:B------:R-:W-:Y:S02]  /*0750*/  FMUL R4, R4, R11 ;  /* 0x0000000b04047220 */ /* 0x000fe40000400000 */
[----:B------:R-:W-:-:S09]  /*0760*/  FSEL R7, R7, -1.4142135381698608398, P1 ;  /* 0xbfb504f307077808 */ /* 0x000fd20000800000 */
[----:B------:R-:W-:-:S04]  /*0770*/  @P1 LOP3.LUT R5, RZ, R5, RZ, 0x33, !PT ;  /* 0x00000005ff051212 */ /* 0x000fc800078e33ff */
[----:B------:R-:W-:-:S05]  /*0780*/  I2FP.F32.U32 R5, R5 ;  /* 0x0000000500057245 */ /* 0x000fca0000201000 */
        /* <DEDUP_REMOVED lines=20> */
.L_x_18:
        /* <DEDUP_REMOVED lines=21> */
.L_x_19:
[----:B------:R-:W-:Y:S05]  /*0a20*/  BSYNC.RECONVERGENT B0 ;  /* 0x0000000000007941 */ /* 0x000fea0003800200 */
.L_x_17:
[----:B------:R-:W0:Y:S01]  /*0a30*/  LDC.64 R10, c[0x0][0x380] ;  /* 0x0000e000ff0a7b82 */ /* 0x000e220000000a00 */
[----:B------:R-:W-:Y:S01]  /*0a40*/  FMUL R5, R7, R6 ;  /* 0x0000000607057220 */ /* 0x000fe20000400000 */
[----:B0-----:R-:W-:-:S04]  /*0a50*/  IMAD.WIDE.U32 R6, R2, 0x4, R10 ;  /* 0x0000000402067825 */ /* 0x001fc800078e000a */
[--C-:B------:R-:W-:Y:S01]  /*0a60*/  IMAD.WIDE.U32 R2, R3, 0x4, R10.reuse ;  /* 0x0000000403027825 */ /* 0x100fe200078e000a */
[----:B------:R-:W-:Y:S03]  /*0a70*/  STG.E desc[UR4][R6.64], R8 ;  /* 0x0000000806007986 */ /* 0x000fe6000c101904 */
[----:B------:R-:W-:Y:S01]  /*0a80*/  IMAD.WIDE.U32 R10, R0, 0x4, R10 ;  /* 0x00000004000a7825 */ /* 0x000fe200078e000a */
[----:B------:R-:W-:Y:S04]  /*0a90*/  STG.E desc[UR4][R2.64], R4 ;  /* 0x0000000402007986 */ /* 0x000fe8000c101904 */
[----:B------:R-:W-:Y:S01]  /*0aa0*/  STG.E desc[UR4][R10.64], R5 ;  /* 0x000000050a007986 */ /* 0x000fe2000c101904 */
[----:B------:R-:W-:Y:S05]  /*0ab0*/  EXIT ;  /* 0x000000000000794d */ /* 0x000fea0003800000 */
.L_x_20:
        /* <DEDUP_REMOVED lines=12> */
.L_x_24:


//--------------------- .text._Z22init_QRNG_reuse_statesP18curandStateSobol32PA32_jj --------------------------
	.section	.text._Z22init_QRNG_reuse_statesP18curandStateSobol32PA32_jj,"ax",@progbits
	.align	128
        .global         _Z22init_QRNG_reuse_statesP18curandStateSobol32PA32_jj
        .type           _Z22init_QRNG_reuse_statesP18curandStateSobol32PA32_jj,@function
        .size           _Z22init_QRNG_reuse_statesP18curandStateSobol32PA32_jj,(.L_x_25 - _Z22init_QRNG_reuse_statesP18curandStateSobol32PA32_jj)
        .other          _Z22init_QRNG_reuse_statesP18curandStateSobol32PA32_jj,@"STO_CUDA_ENTRY STV_DEFAULT"
_Z22init_QRNG_reuse_statesP18curandStateSobol32PA32_jj:
.text._Z22init_QRNG_reuse_statesP18curandStateSobol32PA32_jj:
[----:B------:R-:W-:Y:S01]  /*0000*/  LDC R1, c[0x0][0x37c] ;  /* 0x0000df00ff017b82 */ /* 0x000fe20000000800 */
[----:B------:R-:W0:Y:S07]  /*0010*/  S2R R11, SR_TID.X ;  /* 0x00000000000b7919 */ /* 0x000e2e0000002100 */
[----:B------:R-:W0:Y:S01]  /*0020*/  S2UR UR4, SR_CTAID.X ;  /* 0x00000000000479c3 */ /* 0x000e220000002500 */
[----:B------:R-:W1:Y:S07]  /*0030*/  LDCU.64 UR6, c[0x0][0x358] ;  /* 0x00006b00ff0677ac */ /* 0x000e6e0008000a00 */
[----:B------:R-:W0:Y:S08]  /*0040*/  LDC R0, c[0x0][0x360] ;  /* 0x0000d800ff007b82 */ /* 0x000e300000000800 */
[----:B------:R-:W2:Y:S08]  /*0050*/  LDC.64 R2, c[0x0][0x380] ;  /* 0x0000e000ff027b82 */ /* 0x000eb00000000a00 */
[----:B------:R-:W3:Y:S01]  /*0060*/  LDC.64 R6, c[0x0][0x388] ;  /* 0x0000e200ff067b82 */ /* 0x000ee20000000a00 */
[----:B0-----:R-:W-:-:S07]  /*0070*/  IMAD R11, R0, UR4, R11 ;  /* 0x00000004000b7c24 */ /* 0x001fce000f8e020b */
[----:B------:R-:W0:Y:S01]  /*0080*/  LDC R0, c[0x0][0x390] ;  /* 0x0000e400ff007b82 */ /* 0x000e220000000800 */
[----:B--2---:R-:W-:-:S05]  /*0090*/  IMAD.WIDE.U32 R4, R11, 0x8c, R2 ;  /* 0x0000008c0b047825 */ /* 0x004fca00078e0002 */
[----:B-1----:R-:W-:Y:S04]  /*00a0*/  STG.E desc[UR6][R4.64], RZ ;  /* 0x000000ff04007986 */ /* 0x002fe8000c101906 */
[----:B------:R-:W-:Y:S04]  /*00b0*/  STG.E desc[UR6][R4.64+0x8], RZ ;  /* 0x000008ff04007986 */ /* 0x000fe8000c101906 */
[----:B---3--:R-:W2:Y:S04]  /*00c0*/  LDG.E R27, desc[UR6][R6.64] ;  /* 0x00000006061b7981 */ /* 0x008ea8000c1e1900 */
[----:B--2---:R1:W-:Y:S04]  /*00d0*/  STG.E desc[UR6][R4.64+0xc], R27 ;  /* 0x00000c1b04007986 */ /* 0x0043e8000c101906 */
[----:B------:R-:W2:Y:S04]  /*00e0*/  LDG.E R33, desc[UR6][R6.64+0x4] ;  /* 0x0000040606217981 */ /* 0x000ea8000c1e1900 */
[----:B--2---:R2:W-:Y:S04]  /*00f0*/  STG.E desc[UR6][R4.64+0x10], R33 ;  /* 0x0000102104007986 */ /* 0x0045e8000c101906 */
[----:B------:R-:W3:Y:S04]  /*0100*/  LDG.E R35, desc[UR6][R6.64+0x8] ;  /* 0x0000080606237981 */ /* 0x000ee8000c1e1900 */
[----:B---3--:R3:W-:Y:S04]  /*0110*/  STG.E desc[UR6][R4.64+0x14], R35 ;  /* 0x0000142304007986 */ /* 0x0087e8000c101906 */
[----:B------:R-:W4:Y:S04]  /*0120*/  LDG.E R39, desc[UR6][R6.64+0xc] ;  /* 0x00000c0606277981 */ /* 0x000f28000c1e1900 */
[----:B----4-:R-:W-:Y:S04]  /*0130*/  STG.E desc[UR6][R4.64+0x18], R39 ;  /* 0x0000182704007986 */ /* 0x010fe8000c101906 */
[----:B------:R-:W4:Y:S04]  /*0140*/  LDG.E R41, desc[UR6][R6.64+0x10] ;  /* 0x0000100606297981 */ /* 0x000f28000c1e1900 */
[----:B----4-:R-:W-:Y:S04]  /*0150*/  STG.E desc[UR6][R4.64+0x1c], R41 ;  /* 0x00001c2904007986 */ /* 0x010fe8000c101906 */
[----:B------:R-:W4:Y:S04]  /*0160*/  LDG.E R37, desc[UR6][R6.64+0x14] ;  /* 0x0000140606257981 */ /* 0x000f28000c1e1900 */
[----:B----4-:R4:W-:Y:S04]  /*0170*/  STG.E desc[UR6][R4.64+0x20], R37 ;  /* 0x0000202504007986 */ /* 0x0109e8000c101906 */
[----:B------:R-:W5:Y:S04]  /*0180*/  LDG.E R31, desc[UR6][R6.64+0x18] ;  /* 0x00001806061f7981 */ /* 0x000f68000c1e1900 */
[----:B-----5:R5:W-:Y:S04]  /*0190*/  STG.E desc[UR6][R4.64+0x24], R31 ;  /* 0x0000241f04007986 */ /* 0x020be8000c101906 */
[----:B------:R-:W2:Y:S04]  /*01a0*/  LDG.E R29, desc[UR6][R6.64+0x1c] ;  /* 0x00001c06061d7981 */ /* 0x000ea8000c1e1900 */
[----:B--2---:R2:W-:Y:S04]  /*01b0*/  STG.E desc[UR6][R4.64+0x28], R29 ;  /* 0x0000281d04007986 */ /* 0x0045e8000c101906 */
[----:B------:R-:W3:Y:S04]  /*01c0*/  LDG.E R25, desc[UR6][R6.64+0x20] ;  /* 0x0000200606197981 */ /* 0x000ee8000c1e1900 */
[----:B---3--:R3:W-:Y:S04]  /*01d0*/  STG.E desc[UR6][R4.64+0x2c], R25 ;  /* 0x00002c1904007986 */ /* 0x0087e8000c101906 */
        /* <DEDUP_REMOVED lines=8> */
[----:B------:R-:W4:Y:S01]  /*0260*/  LDG.E R15, desc[UR6][R6.64+0x34] ;  /* 0x00003406060f7981 */ /* 0x000f22000c1e1900 */
[----:B0-----:R-:W-:-:S05]  /*0270*/  IMAD R9, R11, R0, 0x2 ;  /* 0x000000020b097424 */ /* 0x001fca00078e0200 */
[----:B------:R-:W-:-:S04]  /*0280*/  SHF.R.U32.HI R0, RZ, 0x1, R9 ;  /* 0x00000001ff007819 */ /* 0x000fc80000011609 */
[----:B------:R-:W-:-:S04]  /*0290*/  LOP3.LUT R0, R0, R9, RZ, 0x3c, !PT ;  /* 0x0000000900007212 */ /* 0x000fc800078e3cff */
[C---:B------:R-:W-:Y:S01]  /*02a0*/  LOP3.LUT R12, R0.reuse, 0x1, RZ, 0xc0, !PT ;  /* 0x00000001000c7812 */ /* 0x040fe200078ec0ff */
[----:B----4-:R0:W-:Y:S04]  /*02b0*/  STG.E desc[UR6][R4.64+0x40], R15 ;  /* 0x0000400f04007986 */ /* 0x0101e8000c101906 */
[----:B------:R-:W4:Y:S01]  /*02c0*/  LDG.E R13, desc[UR6][R6.64+0x38] ;  /* 0x00003806060d7981 */ /* 0x000f22000c1e1900 */
[----:B------:R-:W-:Y:S02]  /*02d0*/  IMAD.MOV R8, RZ, RZ, -R12 ;  /* 0x000000ffff087224 */ /* 0x000fe400078e0a0c */
[C---:B------:R-:W-:Y:S02]  /*02e0*/  IMAD.SHL.U32 R10, R0.reuse, 0x40000000, RZ ;  /* 0x40000000000a7824 */ /* 0x040fe400078e00ff */
[----:B------:R-:W-:Y:S01]  /*02f0*/  IMAD.SHL.U32 R14, R0, 0x20000000, RZ ;  /* 0x20000000000e7824 */ /* 0x000fe200078e00ff */
[----:B-1----:R-:W-:-:S02]  /*0300*/  LOP3.LUT R27, R8, R27, RZ, 0xc0, !PT ;  /* 0x0000001b081b7212 */ /* 0x002fc400078ec0ff */
[----:B------:R-:W-:Y:S02]  /*0310*/  SHF.R.S32.HI R10, RZ, 0x1f, R10 ;  /* 0x0000001fff0a7819 */ /* 0x000fe4000001140a */
[----:B------:R-:W-:Y:S02]  /*0320*/  SHF.R.S32.HI R14, RZ, 0x1f, R14 ;  /* 0x0000001fff0e7819 */ /* 0x000fe4000001140e */
[----:B------:R-:W-:-:S04]  /*0330*/  LOP3.LUT R8, R27, R10, R33, 0x78, !PT ;  /* 0x0000000a1b087212 */ /* 0x000fc800078e7821 */
[----:B------:R-:W-:Y:S01]  /*0340*/  LOP3.LUT R8, R8, R14, R35, 0x78, !PT ;  /* 0x0000000e08087212 */ /* 0x000fe200078e7823 */
[----:B----4-:R1:W-:Y:S04]  /*0350*/  STG.E desc[UR6][R4.64+0x44], R13 ;  /* 0x0000440d04007986 */ /* 0x0103e8000c101906 */
[----:B------:R-:W4:Y:S01]  /*0360*/  LDG.E R27, desc[UR6][R6.64+0x3c] ;  /* 0x00003c06061b7981 */ /* 0x000f22000c1e1900 */
[----:B------:R-:W-:-:S05]  /*0370*/  IMAD.SHL.U32 R14, R0, 0x10000000, RZ ;  /* 0x10000000000e7824 */ /* 0x000fca00078e00ff */
[----:B------:R-:W-:-:S04]  /*0380*/  SHF.R.S32.HI R14, RZ, 0x1f, R14 ;  /* 0x0000001fff0e7819 */ /* 0x000fc8000001140e */
[----:B------:R-:W-:Y:S01]  /*0390*/  LOP3.LUT R8, R8, R14, R39, 0x78, !PT ;  /* 0x0000000e08087212 */ /* 0x000fe200078e7827 */
[----:B----4-:R4:W-:Y:S04]  /*03a0*/  STG.E desc[UR6][R4.64+0x48], R27 ;  /* 0x0000481b04007986 */ /* 0x0109e8000c101906 */
[----:B------:R-:W5:Y:S01]  /*03b0*/  LDG.E R33, desc[UR6][R6.64+0x40] ;  /* 0x0000400606217981 */ /* 0x000f62000c1e1900 */
[----:B------:R-:W-:-:S05]  /*03c0*/  IMAD.SHL.U32 R14, R0, 0x8000000, RZ ;  /* 0x08000000000e7824 */ /* 0x000fca00078e00ff */
[----:B------:R-:W-:-:S04]  /*03d0*/  SHF.R.S32.HI R14, RZ, 0x1f, R14 ;  /* 0x0000001fff0e7819 */ /* 0x000fc8000001140e */
[----:B------:R-:W-:Y:S01]  /*03e0*/  LOP3.LUT R8, R8, R14, R41, 0x78, !PT ;  /* 0x0000000e08087212 */ /* 0x000fe200078e7829 */
[----:B-----5:R5:W-:Y:S04]  /*03f0*/  STG.E desc[UR6][R4.64+0x4c], R33 ;  /* 0x00004c2104007986 */ /* 0x020be8000c101906 */
[----:B------:R-:W2:Y:S01]  /*0400*/  LDG.E R35, desc[UR6][R6.64+0x44] ;  /* 0x0000440606237981 */ /* 0x000ea2000c1e1900 */
[----:B------:R-:W-:-:S05]  /*0410*/  IMAD.SHL.U32 R14, R0, 0x4000000, RZ ;  /* 0x04000000000e7824 */ /* 0x000fca00078e00ff */
[----:B------:R-:W-:-:S04]  /*0420*/  SHF.R.S32.HI R14, RZ, 0x1f, R14 ;  /* 0x0000001fff0e7819 */ /* 0x000fc8000001140e */
[----:B------:R-:W-:Y:S01]  /*0430*/  LOP3.LUT R8, R8, R14, R37, 0x78, !PT ;  /* 0x0000000e08087212 */ /* 0x000fe200078e7825 */
[----:B--2---:R2:W-:Y:S04]  /*0440*/  STG.E desc[UR6][R4.64+0x50], R35 ;  /* 0x0000502304007986 */ /* 0x0045e8000c101906 */
[----:B------:R-:W3:Y:S01]  /*0450*/  LDG.E R37, desc[UR6][R6.64+0x48] ;  /* 0x0000480606257981 */ /* 0x000ee2000c1e1900 */
[----:B------:R-:W-:-:S05]  /*0460*/  IMAD.SHL.U32 R14, R0, 0x2000000, RZ ;  /* 0x02000000000e7824 */ /* 0x000fca00078e00ff */
[----:B------:R-:W-:-:S04]  /*0470*/  SHF.R.S32.HI R14, RZ, 0x1f, R14 ;  /* 0x0000001fff0e7819 */ /* 0x000fc8000001140e */
[----:B------:R-:W-:Y:S01]  /*0480*/  LOP3.LUT R8, R8, R14, R31, 0x78, !PT ;  /* 0x0000000e08087212 */ /* 0x000fe200078e781f */
[----:B---3--:R-:W-:Y:S04]  /*0490*/  STG.E desc[UR6][R4.64+0x54], R37 ;  /* 0x0000542504007986 */ /* 0x008fe8000c101906 */
[----:B------:R-:W3:Y:S01]  /*04a0*/  LDG.E R31, desc[UR6][R6.64+0x4c] ;  /* 0x00004c06061f7981 */ /* 0x000ee2000c1e1900 */
[----:B------:R-:W-:-:S05]  /*04b0*/  IMAD.SHL.U32 R14, R0, 0x1000000, RZ ;  /* 0x01000000000e7824 */ /* 0x000fca00078e00ff */
[----:B------:R-:W-:-:S04]  /*04c0*/  SHF.R.S32.HI R14, RZ, 0x1f, R14 ;  /* 0x0000001fff0e7819 */ /* 0x000fc8000001140e */
[----:B------:R-:W-:Y:S01]  /*04d0*/  LOP3.LUT R8, R8, R14, R29, 0x78, !PT ;  /* 0x0000000e08087212 */ /* 0x000fe200078e781d */
[----:B---3--:R3:W-:Y:S04]  /*04e0*/  STG.E desc[UR6][R4.64+0x58], R31 ;  /* 0x0000581f04007986 */ /* 0x0087e8000c101906 */
[----:B------:R-:W4:Y:S01]  /*04f0*/  LDG.E R29, desc[UR6][R6.64+0x50] ;  /* 0x00005006061d7981 */ /* 0x000f22000c1e1900 */
[----:B------:R-:W-:-:S05]  /*0500*/  IMAD.SHL.U32 R14, R0, 0x800000, RZ ;  /* 0x00800000000e7824 */ /* 0x000fca00078e00ff */
[----:B------:R-:W-:-:S04]  /*0510*/  SHF.R.S32.HI R14, RZ, 0x1f, R14 ;  /* 0x0000001fff0e7819 */ /* 0x000fc8000001140e */
[----:B------:R-:W-:Y:S01]  /*0520*/  LOP3.LUT R8, R8, R14, R25, 0x78, !PT ;  /* 0x0000000e08087212 */ /* 0x000fe200078e7819 */
[----:B----4-:R-:W-:Y:S04]  /*0530*/  STG.E desc[UR6][R4.64+0x5c], R29 ;  /* 0x00005c1d04007986 */ /* 0x010fe8000c101906 */
        /* <DEDUP_REMOVED lines=25> */
[----:B0-----:R-:W4:Y:S01]  /*06d0*/  LDG.E R15, desc[UR6][R6.64+0x68] ;  /* 0x00006806060f7981 */ /* 0x001f22000c1e1900 */
[----:B------:R-:W-:-:S05]  /*06e0*/  IMAD.SHL.U32 R14, R0, 0x20000, RZ ;  /* 0x00020000000e7824 */ /* 0x000fca00078e00ff */
[----:B------:R-:W-:-:S04]  /*06f0*/  SHF.R.S32.HI R14, RZ, 0x1f, R14 ;  /* 0x0000001fff0e7819 */ /* 0x000fc8000001140e */
[----:B------:R-:W-:Y:S01]  /*0700*/  LOP3.LUT R8, R8, R14, R13, 0x78, !PT ;  /* 0x0000000e08087212 */ /* 0x000fe200078e780d */
[----:B----4-:R-:W-:Y:S04]  /*0710*/  STG.E desc[UR6][R4.64+0x74], R15 ;  /* 0x0000740f04007986 */ /* 0x010fe8000c101906 */
[----:B-1----:R-:W4:Y:S01]  /*0720*/  LDG.E R13, desc[UR6][R6.64+0x6c] ;  /* 0x00006c06060d7981 */ /* 0x002f22000c1e1900 */
[C---:B------:R-:W-:Y:S02]  /*0730*/  IMAD.U32 R18, R0.reuse, 0x10000, RZ ;  /* 0x0001000000127824 */ /* 0x040fe400078e00ff */
[----:B------:R-:W-:-:S03]  /*0740*/  IMAD.SHL.U32 R14, R0, 0x8000, RZ ;  /* 0x00008000000e7824 */ /* 0x000fc600078e00ff */
        /* <DEDUP_REMOVED lines=10> */
[----:B-----5:R-:W4:Y:S01]  /*07f0*/  LDG.E R33, desc[UR6][R6.64+0x74] ;  /* 0x0000740606217981 */ /* 0x020f22000c1e1900 */
[----:B------:R-:W-:-:S05]  /*0800*/  IMAD.SHL.U32 R14, R0, 0x2000, RZ ;  /* 0x00002000000e7824 */ /* 0x000fca00078e00ff */
[----:B------:R-:W-:-:S04]  /*0810*/  SHF.R.S32.HI R14, RZ, 0x1f, R14 ;  /* 0x0000001fff0e7819 */ /* 0x000fc8000001140e */
[----:B------:R-:W-:Y:S01]  /*0820*/  LOP3.LUT R8, R8, R14, R37, 0x78, !PT ;  /* 0x0000000e08087212 */ /* 0x000fe200078e7825 */
[----:B----4-:R-:W-:Y:S04]  /*0830*/  STG.E desc[UR6][R4.64+0x80], R33 ;  /* 0x0000802104007986 */ /* 0x010fe8000c101906 */
[----:B--2---:R-:W2:Y:S01]  /*0840*/  LDG.E R35, desc[UR6][R6.64+0x78] ;  /* 0x0000780606237981 */ /* 0x004ea2000c1e1900 */
[----:B------:R-:W-:-:S05]  /*0850*/  IMAD.SHL.U32 R14, R0, 0x1000, RZ ;  /* 0x00001000000e7824 */ /* 0x000fca00078e00ff */
[----:B------:R-:W-:-:S04]  /*0860*/  SHF.R.S32.HI R14, RZ, 0x1f, R14 ;  /* 0x0000001fff0e7819 */ /* 0x000fc8000001140e */
[----:B------:R-:W-:Y:S01]  /*0870*/  LOP3.LUT R8, R8, R14, R31, 0x78, !PT ;  /* 0x0000000e08087212 */ /* 0x000fe200078e781f */
[----:B------:R-:W-:-:S05]  /*0880*/  IMAD.SHL.U32 R14, R0, 0x800, RZ ;  /* 0x00000800000e7824 */ /* 0x000fca00078e00ff */
[----:B------:R-:W-:-:S04]  /*0890*/  SHF.R.S32.HI R14, RZ, 0x1f, R14 ;  /* 0x0000001fff0e7819 */ /* 0x000fc8000001140e */
[----:B------:R-:W-:Y:S01]  /*08a0*/  LOP3.LUT R8, R8, R14, R29, 0x78, !PT ;  /* 0x0000000e08087212 */ /* 0x000fe200078e781d */
[----:B------:R-:W-:-:S05]  /*08b0*/  IMAD.SHL.U32 R14, R0, 0x400, RZ ;  /* 0x00000400000e7824 */ /* 0x000fca00078e00ff */
[----:B------:R-:W-:-:S04]  /*08c0*/  SHF.R.S32.HI R14, RZ, 0x1f, R14 ;  /* 0x0000001fff0e7819 */ /* 0x000fc8000001140e */
[----:B------:R-:W-:Y:S01]  /*08d0*/  LOP3.LUT R8, R8, R14, R25, 0x78, !PT ;  /* 0x0000000e08087212 */ /* 0x000fe200078e7819 */
[C---:B------:R-:W-:Y:S02]  /*08e0*/  IMAD.SHL.U32 R14, R0.reuse, 0x200, RZ ;  /* 0x00000200000e7824 */ /* 0x040fe400078e00ff */
[----:B------:R-:W-:-:S03]  /*08f0*/  IMAD.SHL.U32 R16, R0, 0x100, RZ ;  /* 0x0000010000107824 */ /* 0x000fc600078e00ff */
[----:B------:R-:W-:Y:S02]  /*0900*/  SHF.R.S32.HI R14, RZ, 0x1f, R14 ;  /* 0x0000001fff0e7819 */ /* 0x000fe4000001140e */
[----:B------:R-:W-:Y:S02]  /*0910*/  SHF.R.S32.HI R16, RZ, 0x1f, R16 ;  /* 0x0000001fff107819 */ /* 0x000fe40000011410 */
[----:B------:R-:W-:Y:S01]  /*0920*/  LOP3.LUT R8, R8, R14, R23, 0x78, !PT ;  /* 0x0000000e08087212 */ /* 0x000fe200078e7817 */
[----:B------:R-:W-:Y:S01]  /*0930*/  IMAD.SHL.U32 R14, R0, 0x80, RZ ;  /* 0x00000080000e7824 */ /* 0x000fe200078e00ff */
[----:B--2---:R2:W-:Y:S04]  /*0940*/  STG.E desc[UR6][R4.64+0x84], R35 ;  /* 0x0000842304007986 */ /* 0x0045e8000c101906 */
[----:B---3--:R-:W3:Y:S01]  /*0950*/  LDG.E R31, desc[UR6][R6.64+0x7c] ;  /* 0x00007c06061f7981 */ /* 0x008ee2000c1e1900 */
[----:B------:R-:W-:Y:S01]  /*0960*/  LOP3.LUT R8, R8, R16, R21, 0x78, !PT ;  /* 0x0000001008087212 */ /* 0x000fe200078e7815 */
[C---:B------:R-:W-:Y:S01]  /*0970*/  IMAD.SHL.U32 R16, R0.reuse, 0x40, RZ ;  /* 0x0000004000107824 */ /* 0x040fe200078e00ff */
[----:B------:R-:W-:Y:S01]  /*0980*/  SHF.R.S32.HI R14, RZ, 0x1f, R14 ;  /* 0x0000001fff0e7819 */ /* 0x000fe2000001140e */
[----:B------:R-:W4:Y:S01]  /*0990*/  LDCU UR4, c[0x0][0x360] ;  /* 0x00006c00ff0477ac */ /* 0x000f220008000800 */
[----:B------:R-:W-:Y:S01]  /*09a0*/  LOP3.LUT P0, RZ, R0, 0x7fffffff, RZ, 0xc0, !PT ;  /* 0x7fffffff00ff7812 */ /* 0x000fe2000780c0ff */
[----:B------:R-:W-:Y:S01]  /*09b0*/  STG.E desc[UR6][R4.64+0x4], RZ ;  /* 0x000004ff04007986 */ /* 0x000fe2000c101906 */
[----:B------:R-:W-:Y:S01]  /*09c0*/  LOP3.LUT R8, R8, R14, R19, 0x78, !PT ;  /* 0x0000000e08087212 */ /* 0x000fe200078e7813 */
[----:B------:R-:W-:Y:S01]  /*09d0*/  IMAD.SHL.U32 R14, R0, 0x20, RZ ;  /* 0x00000020000e7824 */ /* 0x000fe200078e00ff */
[----:B------:R-:W-:Y:S01]  /*09e0*/  SHF.R.S32.HI R16, RZ, 0x1f, R16 ;  /* 0x0000001fff107819 */ /* 0x000fe20000011410 */
[----:B------:R-:W4:Y:S01]  /*09f0*/  LDCU UR5, c[0x0][0x370] ;  /* 0x00006e00ff0577ac */ /* 0x000f220008000800 */
[----:B------:R-:W-:Y:S01]  /*0a00*/  ISETP.GT.AND P0, PT, R9, -0x1, !P0 ;  /* 0xffffffff0900780c */ /* 0x000fe20004704270 */
[----:B------:R-:W-:Y:S01]  /*0a10*/  STG.E desc[UR6][R4.64], R9 ;  /* 0x0000000904007986 */ /* 0x000fe2000c101906 */
[----:B------:R-:W-:Y:S01]  /*0a20*/  LOP3.LUT R8, R8, R16, R17, 0x78, !PT ;  /* 0x0000001008087212 */ /* 0x000fe200078e7811 */
[----:B------:R-:W-:Y:S01]  /*0a30*/  IMAD.SHL.U32 R16, R0, 0x10, RZ ;  /* 0x0000001000107824 */ /* 0x000fe200078e00ff */
[----:B------:R-:W-:-:S02]  /*0a40*/  SHF.R.S32.HI R14, RZ, 0x1f, R14 ;  /* 0x0000001fff0e7819 */ /* 0x000fc4000001140e */
[----:B------:R-:W-:Y:S02]  /*0a50*/  P2R R30, PR, RZ, 0x1 ;  /* 0x00000001ff1e7803 */ /* 0x000fe40000000000 */
[----:B------:R-:W-:Y:S01]  /*0a60*/  LOP3.LUT R8, R8, R14, R15, 0x78, !PT ;  /* 0x0000000e08087212 */ /* 0x000fe200078e780f */
[----:B------:R-:W-:Y:S01]  /*0a70*/  IMAD.SHL.U32 R14, R0, 0x8, RZ ;  /* 0x00000008000e7824 */ /* 0x000fe200078e00ff */
[----:B------:R-:W-:-:S04]  /*0a80*/  SHF.R.S32.HI R16, RZ, 0x1f, R16 ;  /* 0x0000001fff107819 */ /* 0x000fc80000011410 */
[----:B------:R-:W-:Y:S01]  /*0a90*/  LOP3.LUT R8, R8, R16, R13, 0x78, !PT ;  /* 0x0000001008087212 */ /* 0x000fe200078e780d */
[----:B0-----:R-:W-:Y:S01]  /*0aa0*/  IMAD.SHL.U32 R13, R0, 0x4, RZ ;  /* 0x00000004000d7824 */ /* 0x001fe200078e00ff */
[----:B------:R-:W-:Y:S01]  /*0ab0*/  SHF.R.S32.HI R14, RZ, 0x1f, R14 ;  /* 0x0000001fff0e7819 */ /* 0x000fe2000001140e */
[----:B----4-:R-:W-:-:S03]  /*0ac0*/  UIMAD UR4, UR4, UR5, URZ ;  /* 0x00000005040472a4 */ /* 0x010fc6000f8e02ff */
[----:B------:R-:W-:Y:S01]  /*0ad0*/  LOP3.LUT R8, R8, R14, R27, 0x78, !PT ;  /* 0x0000000e08087212 */ /* 0x000fe200078e781b */
[----:B------:R-:W-:Y:S01]  /*0ae0*/  IMAD.SHL.U32 R14, R0, 0x2, RZ ;  /* 0x00000002000e7824 */ /* 0x000fe200078e00ff */
[----:B------:R-:W-:Y:S01]  /*0af0*/  SHF.R.S32.HI R13, RZ, 0x1f, R13 ;  /* 0x0000001fff0d7819 */ /* 0x000fe2000001140d */
[----:B------:R-:W-:-:S03]  /*0b00*/  VIADD R11, R11, UR4 ;  /* 0x000000040b0b7c36 */ /* 0x000fc60008000000 */
[----:B------:R-:W-:Y:S02]  /*0b10*/  LOP3.LUT R8, R8, R13, R33, 0x78, !PT ;  /* 0x0000000d08087212 */ /* 0x000fe400078e7821 */
[----:B------:R-:W-:-:S04]  /*0b20*/  SHF.R.S32.HI R14, RZ, 0x1f, R14 ;  /* 0x0000001fff0e7819 */ /* 0x000fc8000001140e */
[----:B------:R-:W-:Y:S02]  /*0b30*/  LOP3.LUT R14, R8, R14, R35, 0x78, !PT ;  /* 0x0000000e080e7212 */ /* 0x000fe400078e7823 */
[----:B------:R-:W-:-:S04]  /*0b40*/  SHF.R.S32.HI R8, RZ, 0x1f, R9 ;  /* 0x0000001fff087819 */ /* 0x000fc80000011409 */
[----:B---3--:R-:W-:Y:S01]  /*0b50*/  LOP3.LUT R13, R14, R8, R31, 0x78, !PT ;  /* 0x000000080e0d7212 */ /* 0x008fe200078e781f */
[----:B------:R-:W-:Y:S01]  /*0b60*/  IMAD.WIDE.U32 R14, R11, 0x8c, R2 ;  /* 0x0000008c0b0e7825 */ /* 0x000fe200078e0002 */
[----:B------:R-:W-:Y:S04]  /*0b70*/  STG.E desc[UR6][R4.64+0x88], R31 ;  /* 0x0000881f04007986 */ /* 0x000fe8000c101906 */
[----:B------:R0:W-:Y:S04]  /*0b80*/  @!P0 STG.E desc[UR6][R4.64+0x4], R13 ;  /* 0x0000040d04008986 */ /* 0x0001e8000c101906 */
[----:B------:R-:W-:Y:S04]  /*0b90*/  STG.E desc[UR6][R14.64], RZ ;  /* 0x000000ff0e007986 */ /* 0x000fe8000c101906 */
[----:B------:R-:W-:Y:S04]  /*0ba0*/  STG.E desc[UR6][R14.64+0x8], RZ ;  /* 0x000008ff0e007986 */ /* 0x000fe8000c101906 */
[----:B------:R-:W3:Y:S04]  /*0bb0*/  LDG.E R19, desc[UR6][R6.64+0x80] ;  /* 0x0000800606137981 */ /* 0x000ee8000c1e1900 */
[----:B---3--:R3:W-:Y:S04]  /*0bc0*/  STG.E desc[UR6][R14.64+0xc], R19 ;  /* 0x00000c130e007986 */ /* 0x0087e8000c101906 */
[----:B-1----:R-:W4:Y:S04]  /*0bd0*/  LDG.E R27, desc[UR6][R6.64+0x84] ;  /* 0x00008406061b7981 */ /* 0x002f28000c1e1900 */
[----:B----4-:R1:W-:Y:S04]  /*0be0*/  STG.E desc[UR6][R14.64+0x10], R27 ;  /* 0x0000101b0e007986 */ /* 0x0103e8000c101906 */
[----:B------:R-:W4:Y:S04]  /*0bf0*/  LDG.E R39, desc[UR6][R6.64+0x88] ;  /* 0x0000880606277981 */ /* 0x000f28000c1e1900 */
[----:B----4-:R4:W-:Y:S04]  /*0c00*/  STG.E desc[UR6][R14.64+0x14], R39 ;  /* 0x000014270e007986 */ /* 0x0109e8000c101906 */
[----:B------:R-:W5:Y:S04]  /*0c10*/  LDG.E R43, desc[UR6][R6.64+0x8c] ;  /* 0x00008c06062b7981 */ /* 0x000f68000c1e1900 */
[----:B-----5:R5:W-:Y:S04]  /*0c20*/  STG.E desc[UR6][R14.64+0x18], R43 ;  /* 0x0000182b0e007986 */ /* 0x020be8000c101906 */
[----:B--2---:R-:W2:Y:S04]  /*0c30*/  LDG.E R35, desc[UR6][R6.64+0x90] ;  /* 0x0000900606237981 */ /* 0x004ea8000c1e1900 */
[----:B--2---:R-:W-:Y:S04]  /*0c40*/  STG.E desc[UR6][R14.64+0x1c], R35 ;  /* 0x00001c230e007986 */ /* 0x004fe8000c101906 */
[----:B------:R-:W2:Y:S04]  /*0c50*/  LDG.E R33, desc[UR6][R6.64+0x94] ;  /* 0x0000940606217981 */ /* 0x000ea8000c1e1900 */
[----:B--2---:R2:W-:Y:S04]  /*0c60*/  STG.E desc[UR6][R14.64+0x20], R33 ;  /* 0x000020210e007986 */ /* 0x0045e8000c101906 */
[----:B------:R-:W3:Y:S04]  /*0c70*/  LDG.E R21, desc[UR6][R6.64+0x98] ;  /* 0x0000980606157981 */ /* 0x000ee8000c1e1900 */
[----:B---3--:R-:W-:Y:S04]  /*0c80*/  STG.E desc[UR6][R14.64+0x24], R21 ;  /* 0x000024150e007986 */ /* 0x008fe8000c101906 */
[----:B------:R-:W3:Y:S04]  /*0c90*/  LDG.E R23, desc[UR6][R6.64+0x9c] ;  /* 0x00009c0606177981 */ /* 0x000ee8000c1e1900 */
[----:B---3--:R3:W-:Y:S04]  /*0ca0*/  STG.E desc[UR6][R14.64+0x28], R23 ;  /* 0x000028170e007986 */ /* 0x0087e8000c101906 */
[----:B------:R-:W4:Y:S04]  /*0cb0*/  LDG.E R25, desc[UR6][R6.64+0xa0] ;  /* 0x0000a00606197981 */ /* 0x000f28000c1e1900 */
[----:B----4-:R-:W-:Y:S04]  /*0cc0*/  STG.E desc[UR6][R14.64+0x2c], R25 ;  /* 0x00002c190e007986 */ /* 0x010fe8000c101906 */
[----:B0-----:R-:W4:Y:S04]  /*0cd0*/  LDG.E R13, desc[UR6][R6.64+0xa4] ;  /* 0x0000a406060d7981 */ /* 0x001f28000c1e1900 */
[----:B----4-:R-:W-:Y:S04]  /*0ce0*/  STG.E desc[UR6][R14.64+0x30], R13 ;  /* 0x0000300d0e007986 */ /* 0x010fe8000c101906 */
[----:B------:R-:W4:Y:S04]  /*0cf0*/  LDG.E R29, desc[UR6][R6.64+0xa8] ;  /* 0x0000a806061d7981 */ /* 0x000f28000c1e1900 */
[----:B----4-:R-:W-:Y:S04]  /*0d00*/  STG.E desc[UR6][R14.64+0x34], R29 ;  /* 0x0000341d0e007986 */ /* 0x010fe8000c101906 */
[----:B------:R-:W4:Y:S04]  /*0d10*/  LDG.E R31, desc[UR6][R6.64+0xac] ;  /* 0x0000ac06061f7981 */ /* 0x000f28000c1e1900 */
[----:B----4-:R-:W-:Y:S04]  /*0d20*/  STG.E desc[UR6][R14.64+0x38], R31 ;  /* 0x0000381f0e007986 */ /* 0x010fe8000c101906 */
[----:B------:R-:W4:Y:S01]  /*0d30*/  LDG.E R17, desc[UR6][R6.64+0xb0] ;  /* 0x0000b00606117981 */ /* 0x000f22000c1e1900 */
[----:B------:R-:W-:-:S03]  /*0d40*/  ISETP.NE.AND P0, PT, R12, RZ, PT ;  /* 0x000000ff0c00720c */ /* 0x000fc60003f05270 */
[----:B----4-:R-:W-:Y:S04]  /*0d50*/  STG.E desc[UR6][R14.64+0x3c], R17 ;  /* 0x00003c110e007986 */ /* 0x010fe8000c101906 */
[----:B------:R-:W4:Y:S01]  /*0d60*/  LDG.E R37, desc[UR6][R6.64+0xb4] ;  /* 0x0000b40606257981 */ /* 0x000f22000c1e1900 */
[----:B------:R-:W-:Y:S02]  /*0d70*/  SEL R19, R19, RZ, P0 ;  /* 0x000000ff13137207 */ /* 0x000fe40000000000 */
[C---:B------:R-:W-:Y:S02]  /*0d80*/  LOP3.LUT R4, R0.reuse, 0x4, RZ, 0xc0, !PT ;  /* 0x0000000400047812 */ /* 0x040fe400078ec0ff */
[----:B------:R-:W-:Y:S02]  /*0d90*/  LOP3.LUT R10, R19, R10, R27, 0x78, !PT ;  /* 0x0000000a130a7212 */ /* 0x000fe400078e781b */
[----:B------:R-:W-:-:S02]  /*0da0*/  LOP3.LUT R12, R0, 0x20, RZ, 0xc0, !PT ;  /* 0x00000020000c7812 */ /* 0x000fc400078ec0ff */
[----:B------:R-:W-:Y:S01]  /*0db0*/  P2R R32, PR, RZ, 0x1 ;  /* 0x00000001ff207803 */ /* 0x000fe20000000000 */
[----:B----4-:R-:W-:Y:S04]  /*0dc0*/  STG.E desc[UR6][R14.64+0x40], R37 ;  /* 0x000040250e007986 */ /* 0x010fe8000c101906 */
[----:B------:R-:W4:Y:S01]  /*0dd0*/  LDG.E R41, desc[UR6][R6.64+0xb8] ;  /* 0x0000b80606297981 */ /* 0x000f22000c1e1900 */
[----:B------:R-:W-:Y:S02]  /*0de0*/  ISETP.NE.AND P1, PT, R4, RZ, PT ;  /* 0x000000ff0400720c */ /* 0x000fe40003f25270 */
[----:B------:R-:W-:-:S04]  /*0df0*/  LOP3.LUT R4, R0, 0x8, RZ, 0xc0, !PT ;  /* 0x0000000800047812 */ /* 0x000fc800078ec0ff */
[----:B------:R-:W-:Y:S01]  /*0e00*/  ISETP.NE.AND P2, PT, R4, RZ, PT ;  /* 0x000000ff0400720c */ /* 0x000fe20003f45270 */
[----:B----4-:R-:W-:Y:S04]  /*0e10*/  STG.E desc[UR6][R14.64+0x44], R41 ;  /* 0x000044290e007986 */ /* 0x010fe8000c101906 */
[----:B------:R-:W4:Y:S01]  /*0e20*/  LDG.E R19, desc[UR6][R6.64+0xbc] ;  /* 0x0000bc0606137981 */ /* 0x000f22000c1e1900 */
[----:B------:R-:W0:Y:S01]  /*0e30*/  LDC.64 R4, c[0x0][0x388] ;  /* 0x0000e200ff047b82 */ /* 0x000e220000000a00 */
[----:B-1----:R-:W-:Y:S02]  /*0e40*/  IMAD.WIDE.U32 R26, R11, 0x8c, R2 ;  /* 0x0000008c0b1a7825 */ /* 0x002fe400078e0002 */
[----:B----4-:R1:W-:Y:S04]  /*0e50*/  STG.E desc[UR6][R14.64+0x48], R19 ;  /* 0x000048130e007986 */ /* 0x0103e8000c101906 */
[----:B------:R-:W4:Y:S01]  /*0e60*/  LDG.E R20, desc[UR6][R6.64+0xc0] ;  /* 0x0000c00606147981 */ /* 0x000f22000c1e1900 */
[----:B------:R-:W-:-:S02]  /*0e70*/  SEL R39, R39, RZ, P1 ;  /* 0x000000ff27277207 */ /* 0x000fc40000800000 */
[----:B-----5:R-:W-:-:S04]  /*0e80*/  SEL R43, R43, RZ, P2 ;  /* 0x000000ff2b2b7207 */ /* 0x020fc80001000000 */
[----:B------:R-:W-:Y:S02]  /*0e90*/  LOP3.LUT R39, R43, R10, R39, 0x96, !PT ;  /* 0x0000000a2b277212 */ /* 0x000fe400078e9627 */
[----:B------:R-:W-:Y:S01]  /*0ea0*/  LOP3.LUT R10, R0, 0x10, RZ, 0xc0, !PT ;  /* 0x00000010000a7812 */ /* 0x000fe200078ec0ff */
[----:B----4-:R4:W-:Y:S04]  /*0eb0*/  STG.E desc[UR6][R26.64+0x4c], R20 ;  /* 0x00004c141a007986 */ /* 0x0109e8000c101906 */
[----:B0-----:R-:W5:Y:S01]  /*0ec0*/  LDG.E R45, desc[UR6][R4.64+0xc4] ;  /* 0x0000c406042d7981 */ /* 0x001f62000c1e1900 */
[----:B------:R-:W-:Y:S01]  /*0ed0*/  ISETP.NE.AND P4, PT, R12, RZ, PT ;  /* 0x000000ff0c00720c */ /* 0x000fe20003f85270 */
[----:B------:R-:W-:Y:S01]  /*0ee0*/  IMAD.WIDE.U32 R6, R11, 0x8c, R2 ;  /* 0x0000008c0b067825 */ /* 0x000fe200078e0002 */
[----:B------:R-:W-:-:S02]  /*0ef0*/  ISETP.NE.AND P3, PT, R10, RZ, PT ;  /* 0x000000ff0a00720c */ /* 0x000fc40003f65270 */
[----:B--2---:R-:W-:Y:S02]  /*0f00*/  SEL R33, R33, RZ, P4 ;  /* 0x000000ff21217207 */ /* 0x004fe40002000000 */
[----:B------:R-:W-:Y:S02]  /*0f10*/  SEL R10, R35, RZ, P3 ;  /* 0x000000ff230a7207 */ /* 0x000fe40001800000 */
[----:B------:R-:W-:Y:S02]  /*0f20*/  P2R R34, PR, RZ, 0x2 ;  /* 0x00000002ff227803 */ /* 0x000fe40000000000 */
[----:B------:R-:W-:Y:S01]  /*0f30*/  LOP3.LUT R39, R33, R39, R10, 0x96, !PT ;  /* 0x0000002721277212 */ /* 0x000fe200078e960a */
[----:B-----5:R-:W-:Y:S04]  /*0f40*/  STG.E desc[UR6][R6.64+0x50], R45 ;  /* 0x0000502d06007986 */ /* 0x020fe8000c101906 */
[----:B------:R-:W2:Y:S01]  /*0f50*/  LDG.E R33, desc[UR6][R4.64+0xc8] ;  /* 0x0000c80604217981 */ /* 0x000ea2000c1e1900 */
[----:B------:R-:W-:-:S04]  /*0f60*/  LOP3.LUT R10, R0, 0x40, RZ, 0xc0, !PT ;  /* 0x00000040000a7812 */ /* 0x000fc800078ec0ff */
[----:B------:R-:W-:Y:S02]  /*0f70*/  ISETP.NE.AND P5, PT, R10, RZ, PT ;  /* 0x000000ff0a00720c */ /* 0x000fe40003fa5270 */
[----:B------:R-:W-:-:S04]  /*0f80*/  LOP3.LUT R10, R0, 0x80, RZ, 0xc0, !PT ;  /* 0x00000080000a7812 */ /* 0x000fc800078ec0ff */
[----:B------:R-:W-:Y:S01]  /*0f90*/  ISETP.NE.AND P6, PT, R10, RZ, PT ;  /* 0x000000ff0a00720c */ /* 0x000fe20003fc5270 */
[----:B--2---:R0:W-:Y:S04]  /*0fa0*/  STG.E desc[UR6][R6.64+0x54], R33 ;  /* 0x0000542106007986 */ /* 0x0041e8000c101906 */
[----:B------:R-:W2:Y:S01]  /*0fb0*/  LDG.E R35, desc[UR6][R4.64+0xcc] ;  /* 0x0000cc0604237981 */ /* 0x000ea2000c1e1900 */
[----:B------:R-:W-:Y:S02]  /*0fc0*/  SEL R10, R21, RZ, P5 ;  /* 0x000000ff150a7207 */ /* 0x000fe40002800000 */
[----:B---3--:R-:W-:-:S04]  /*0fd0*/  SEL R23, R23, RZ, P6 ;  /* 0x000000ff17177207 */ /* 0x008fc80003000000 */
[----:B------:R-:W-:Y:S01]  /*0fe0*/  LOP3.LUT R39, R23, R39, R10, 0x96, !PT ;  /* 0x0000002717277212 */ /* 0x000fe200078e960a */
[----:B--2---:R2:W-:Y:S04]  /*0ff0*/  STG.E desc[UR6][R6.64+0x58], R35 ;  /* 0x0000582306007986 */ /* 0x0045e8000c101906 */
[----:B------:R-:W3:Y:S01]  /*1000*/  LDG.E R21, desc[UR6][R4.64+0xd0] ;  /* 0x0000d00604157981 */ /* 0x000ee2000c1e1900 */
[C---:B------:R-:W-:Y:S02]  /*1010*/  LOP3.LUT R10, R0.reuse, 0x100, RZ, 0xc0, !PT ;  /* 0x00000100000a7812 */ /* 0x040fe400078ec0ff */
[----:B------:R-:W-:Y:S02]  /*1020*/  LOP3.LUT R12, R0, 0x200, RZ, 0xc0, !PT ;  /* 0x00000200000c7812 */ /* 0x000fe400078ec0ff */
[----:B------:R-:W-:-:S02]  /*1030*/  ISETP.NE.AND P1, PT, R10, RZ, PT ;  /* 0x000000ff0a00720c */ /* 0x000fc40003f25270 */
[----:B------:R-:W-:Y:S01]  /*1040*/  ISETP.NE.AND P0, PT, R12, RZ, PT ;  /* 0x000000ff0c00720c */ /* 0x000fe20003f05270 */
[----:B---3--:R3:W-:Y:S04]  /*1050*/  STG.E desc[UR6][R6.64+0x5c], R21 ;  /* 0x00005c1506007986 */ /* 0x0087e8000c101906 */
[----:B------:R-:W5:Y:S01]  /*1060*/  LDG.E R23, desc[UR6][R4.64+0xd4] ;  /* 0x0000d40604177981 */ /* 0x000f62000c1e1900 */
[----:B-1----:R-:W-:Y:S02]  /*1070*/  SEL R14, R25, RZ, P1 ;  /* 0x000000ff190e7207 */ /* 0x002fe40000800000 */
[----:B------:R-:W-:-:S04]  /*1080*/  SEL R13, R13, RZ, P0 ;  /* 0x000000ff0d0d7207 */ /* 0x000fc80000000000 */
[----:B------:R-:W-:Y:S01]  /*1090*/  LOP3.LUT R39, R13, R39, R14, 0x96, !PT ;  /* 0x000000270d277212 */ /* 0x000fe200078e960e */
[----:B-----5:R1:W-:Y:S04]  /*10a0*/  STG.E desc[UR6][R6.64+0x60], R23 ;  /* 0x0000601706007986 */ /* 0x0203e8000c101906 */
[----:B------:R-:W5:Y:S01]  /*10b0*/  LDG.E R25, desc[UR6][R4.64+0xd8] ;  /* 0x0000d80604197981 */ /* 0x000f62000c1e1900 */
[C---:B------:R-:W-:Y:S02]  /*10c0*/  LOP3.LUT R13, R0.reuse, 0x400, RZ, 0xc0, !PT ;  /* 0x00000400000d7812 */ /* 0x040fe400078ec0ff */
[----:B------:R-:W-:Y:S02]  /*10d0*/  LOP3.LUT R14, R0, 0x800, RZ, 0xc0, !PT ;  /* 0x00000800000e7812 */ /* 0x000fe400078ec0ff */
[----:B------:R-:W-:-:S02]  /*10e0*/  ISETP.NE.AND P1, PT, R13, RZ, PT ;  /* 0x000000ff0d00720c */ /* 0x000fc40003f25270 */
[----:B------:R-:W-:Y:S01]  /*10f0*/  ISETP.NE.AND P0, PT, R14, RZ, PT ;  /* 0x000000ff0e00720c */ /* 0x000fe20003f05270 */
[----:B-----5:R5:W-:Y:S04]  /*1100*/  STG.E desc[UR6][R6.64+0x64], R25 ;  /* 0x0000641906007986 */ /* 0x020be8000c101906 */
[----:B----4-:R-:W4:Y:S01]  /*1110*/  LDG.E R27, desc[UR6][R4.64+0xdc] ;  /* 0x0000dc06041b7981 */ /* 0x010f22000c1e1900 */
[----:B------:R-:W-:Y:S02]  /*1120*/  SEL R16, R29, RZ, P1 ;  /* 0x000000ff1d107207 */ /* 0x000fe40000800000 */
[----:B------:R-:W-:-:S04]  /*1130*/  SEL R31, R31, RZ, P0 ;  /* 0x000000ff1f1f7207 */ /* 0x000fc80000000000 */
[----:B------:R-:W-:Y:S01]  /*1140*/  LOP3.LUT R39, R31, R39, R16, 0x96, !PT ;  /* 0x000000271f277212 */ /* 0x000fe200078e9610 */
[----:B----4-:R4:W-:Y:S04]  /*1150*/  STG.E desc[UR6][R6.64+0x68], R27 ;  /* 0x0000681b06007986 */ /* 0x0109e8000c101906 */
[----:B------:R-:W2:Y:S01]  /*1160*/  LDG.E R29, desc[UR6][R4.64+0xe0] ;  /* 0x0000e006041d7981 */ /* 0x000ea2000c1e1900 */
[C---:B------:R-:W-:Y:S02]  /*1170*/  LOP3.LUT R16, R0.reuse, 0x2000, RZ, 0xc0, !PT ;  /* 0x0000200000107812 */ /* 0x040fe400078ec0ff */
[----:B------:R-:W-:Y:S02]  /*1180*/  LOP3.LUT R15, R0, 0x1000, RZ, 0xc0, !PT ;  /* 0x00001000000f7812 */ /* 0x000fe400078ec0ff */
[----:B------:R-:W-:-:S02]  /*1190*/  ISETP.NE.AND P0, PT, R16, RZ, PT ;  /* 0x000000ff1000720c */ /* 0x000fc40003f05270 */
[----:B------:R-:W-:Y:S01]  /*11a0*/  ISETP.NE.AND P1, PT, R15, RZ, PT ;  /* 0x000000ff0f00720c */ /* 0x000fe20003f25270 */
[----:B--2---:R2:W-:Y:S04]  /*11b0*/  STG.E desc[UR6][R6.64+0x6c], R29 ;  /* 0x00006c1d06007986 */ /* 0x0045e8000c101906 */
[----:B------:R-:W3:Y:S01]  /*11c0*/  LDG.E R31, desc[UR6][R4.64+0xe4] ;  /* 0x0000e406041f7981 */ /* 0x000ee2000c1e1900 */
[----:B------:R-:W-:Y:S02]  /*11d0*/  SEL R37, R37, RZ, P0 ;  /* 0x000000ff25257207 */ /* 0x000fe40000000000 */
[----:B------:R-:W-:-:S04]  /*11e0*/  SEL R22, R17, RZ, P1 ;  /* 0x000000ff11167207 */ /* 0x000fc80000800000 */
[----:B------:R-:W-:Y:S01]  /*11f0*/  LOP3.LUT R22, R37, R39, R22, 0x96, !PT ;  /* 0x0000002725167212 */ /* 0x000fe200078e9616 */
[----:B---3--:R-:W-:Y:S04]  /*1200*/  STG.E desc[UR6][R6.64+0x70], R31 ;  /* 0x0000701f06007986 */ /* 0x008fe8000c101906 */
[----:B------:R-:W3:Y:S01]  /*1210*/  LDG.E R37, desc[UR6][R4.64+0xe8] ;  /* 0x0000e80604257981 */ /* 0x000ee2000c1e1900 */
[----:B------:R-:W-:-:S04]  /*1220*/  LOP3.LUT R17, R0, 0x4000, RZ, 0xc0, !PT ;  /* 0x0000400000117812 */ /* 0x000fc800078ec0ff */
[----:B------:R-:W-:Y:S01]  /*1230*/  ISETP.NE.AND P0, PT, R17, RZ, PT ;  /* 0x000000ff1100720c */ /* 0x000fe20003f05270 */
[----:B---3--:R3:W-:Y:S04]  /*1240*/  STG.E desc[UR6][R6.64+0x74], R37 ;  /* 0x0000742506007986 */ /* 0x0087e8000c101906 */
[----:B------:R-:W5:Y:S01]  /*1250*/  LDG.E R39, desc[UR6][R4.64+0xec] ;  /* 0x0000ec0604277981 */ /* 0x000f62000c1e1900 */
[----:B------:R-:W-:-:S04]  /*1260*/  SEL R41, R41, RZ, P0 ;  /* 0x000000ff29297207 */ /* 0x000fc80000000000 */
[----:B------:R-:W-:Y:S01]  /*1270*/  LOP3.LUT R22, R22, R41, RZ, 0x3c, !PT ;  /* 0x0000002916167212 */ /* 0x000fe200078e3cff */
[----:B-----5:R5:W-:Y:S04]  /*1280*/  STG.E desc[UR6][R6.64+0x78], R39 ;  /* 0x0000782706007986 */ /* 0x020be8000c101906 */
[----:B------:R-:W4:Y:S01]  /*1290*/  LDG.E R41, desc[UR6][R4.64+0xf0] ;  /* 0x0000f00604297981 */ /* 0x000f22000c1e1900 */
[----:B------:R-:W-:-:S03]  /*12a0*/  LOP3.LUT R22, R22, R18, R19, 0x78, !PT ;  /* 0x0000001216167212 */ /* 0x000fc600078e7813 */
[----:B----4-:R4:W-:Y:S04]  /*12b0*/  STG.E desc[UR6][R6.64+0x7c], R41 ;  /* 0x00007c2906007986 */ /* 0x0109e8000c101906 */
[----:B------:R-:W2:Y:S01]  /*12c0*/  LDG.E R43, desc[UR6][R4.64+0xf4] ;  /* 0x0000f406042b7981 */ /* 0x000ea2000c1e1900 */
[----:B------:R-:W-:Y:S02]  /*12d0*/  LOP3.LUT R18, R0, 0x10000, RZ, 0xc0, !PT ;  /* 0x0001000000127812 */ /* 0x000fe400078ec0ff */
[----:B------:R-:W-:Y:S02]  /*12e0*/  SHF.R.U32.HI R24, RZ, 0x1, R9 ;  /* 0x00000001ff187819 */ /* 0x000fe40000011609 */
[----:B------:R-:W-:Y:S02]  /*12f0*/  ISETP.NE.AND P0, PT, R18, RZ, PT ;  /* 0x000000ff1200720c */ /* 0x000fe40003f05270 */
[----:B------:R-:W-:-:S02]  /*1300*/  LOP3.LUT R19, R24, R9, RZ, 0x3c, !PT ;  /* 0x0000000918137212 */ /* 0x000fc400078e3cff */
[----:B------:R-:W-:-:S04]  /*1310*/  SEL R20, R20, RZ, P0 ;  /* 0x000000ff14147207 */ /* 0x000fc80000000000 */
[----:B------:R-:W-:Y:S01]  /*1320*/  LOP3.LUT R20, R22, R20, RZ, 0x3c, !PT ;  /* 0x0000001416147212 */ /* 0x000fe200078e3cff */
[----:B------:R-:W-:-:S05]  /*1330*/  IMAD.SHL.U32 R22, R19, 0x4000, RZ ;  /* 0x0000400013167824 */ /* 0x000fca00078e00ff */
[----:B------:R-:W-:-:S04]  /*1340*/  SHF.R.S32.HI R22, RZ, 0x1f, R22 ;  /* 0x0000001fff167819 */ /* 0x000fc80000011416 */
[----:B------:R-:W-:Y:S01]  /*1350*/  LOP3.LUT R24, R20, R22, R45, 0x78, !PT ;  /* 0x0000001614187212 */ /* 0x000fe200078e782d */
[----:B--2---:R-:W-:Y:S04]  /*1360*/  STG.E desc[UR6][R6.64+0x80], R43 ;  /* 0x0000802b06007986 */ /* 0x004fe8000c101906 */
[----:B------:R-:W2:Y:S01]  /*1370*/  LDG.E R28, desc[UR6][R4.64+0xf8] ;  /* 0x0000f806041c7981 */ /* 0x000ea2000c1e1900 */
[C---:B------:R-:W-:Y:S02]  /*1380*/  LOP3.LUT R20, R0.reuse, 0x40000, RZ, 0xc0, !PT ;  /* 0x0004000000147812 */ /* 0x040fe400078ec0ff */
[----:B------:R-:W-:Y:S02]  /*1390*/  LOP3.LUT R22, R0, 0x80000, RZ, 0xc0, !PT ;  /* 0x0008000000167812 */ /* 0x000fe400078ec0ff */
[----:B------:R-:W-:-:S04]  /*13a0*/  ISETP.NE.AND P0, PT, R20, RZ, PT ;  /* 0x000000ff1400720c */ /* 0x000fc80003f05270 */
[----:B0-----:R-:W-:Y:S02]  /*13b0*/  SEL R33, R33, RZ, P0 ;  /* 0x000000ff21217207 */ /* 0x001fe40000000000 */
[----:B------:R-:W-:Y:S02]  /*13c0*/  ISETP.NE.AND P0, PT, R22, RZ, PT ;  /* 0x000000ff1600720c */ /* 0x000fe40003f05270 */
[----:B------:R-:W-:Y:S02]  /*13d0*/  LOP3.LUT R26, R0, 0x100000, RZ, 0xc0, !PT ;  /* 0x00100000001a7812 */ /* 0x000fe400078ec0ff */
[----:B------:R-:W-:Y:S02]  /*13e0*/  SEL R35, R35, RZ, P0 ;  /* 0x000000ff23237207 */ /* 0x000fe40000000000 */
[----:B------:R-:W-:Y:S02]  /*13f0*/  ISETP.NE.AND P0, PT, R26, RZ, PT ;  /* 0x000000ff1a00720c */ /* 0x000fe40003f05270 */
[----:B------:R-:W-:-:S02]  /*1400*/  LOP3.LUT R33, R35, R24, R33, 0x96, !PT ;  /* 0x0000001823217212 */ /* 0x000fc400078e9621 */
[----:B------:R-:W-:Y:S01]  /*1410*/  LOP3.LUT R24, R0, 0x200000, RZ, 0xc0, !PT ;  /* 0x0020000000187812 */ /* 0x000fe200078ec0ff */
[----:B--2---:R0:W-:Y:S04]  /*1420*/  STG.E desc[UR6][R6.64+0x84], R28 ;  /* 0x0000841c06007986 */ /* 0x0041e8000c101906 */
[----:B------:R2:W4:Y:S04]  /*1430*/  LDG.E R45, desc[UR6][R4.64+0xfc] ;  /* 0x0000fc06042d7981 */ /* 0x000528000c1e1900 */
[----:B------:R-:W-:Y:S04]  /*1440*/  STG.E desc[UR6][R6.64+0x4], RZ ;  /* 0x000004ff06007986 */ /* 0x000fe8000c101906 */
[----:B------:R-:W-:Y:S01]  /*1450*/  STG.E desc[UR6][R6.64], R9 ;  /* 0x0000000906007986 */ /* 0x000fe2000c101906 */
[----:B--2---:R-:W-:-:S02]  /*1460*/  SEL R4, R21, RZ, P0 ;  /* 0x000000ff15047207 */ /* 0x004fc40000000000 */
[----:B------:R-:W-:Y:S02]  /*1470*/  ISETP.NE.AND P0, PT, R24, RZ, PT ;  /* 0x000000ff1800720c */ /* 0x000fe40003f05270 */
[C---:B------:R-:W-:Y:S02]  /*1480*/  LOP3.LUT R21, R0.reuse, 0x400000, RZ, 0xc0, !PT ;  /* 0x0040000000157812 */ /* 0x040fe400078ec0ff */
[----:B-1----:R-:W-:Y:S02]  /*1490*/  SEL R23, R23, RZ, P0 ;  /* 0x000000ff17177207 */ /* 0x002fe40000000000 */
[----:B------:R-:W-:Y:S02]  /*14a0*/  ISETP.NE.AND P0, PT, R21, RZ, PT ;  /* 0x000000ff1500720c */ /* 0x000fe40003f05270 */
[----:B------:R-:W-:Y:S02]  /*14b0*/  LOP3.LUT R4, R23, R33, R4, 0x96, !PT ;  /* 0x0000002117047212 */ /* 0x000fe400078e9604 */
[----:B------:R-:W-:-:S02]  /*14c0*/  LOP3.LUT R23, R0, 0x800000, RZ, 0xc0, !PT ;  /* 0x0080000000177812 */ /* 0x000fc400078ec0ff */
[----:B------:R-:W-:Y:S02]  /*14d0*/  SEL R5, R25, RZ, P0 ;  /* 0x000000ff19057207 */ /* 0x000fe40000000000 */
[----:B------:R-:W-:Y:S02]  /*14e0*/  ISETP.NE.AND P0, PT, R23, RZ, PT ;  /* 0x000000ff1700720c */ /* 0x000fe40003f05270 */
[C---:B------:R-:W-:Y:S02]  /*14f0*/  LOP3.LUT R25, R0.reuse, 0x1000000, RZ, 0xc0, !PT ;  /* 0x0100000000197812 */ /* 0x040fe400078ec0ff */
[----:B------:R-:W-:Y:S02]  /*1500*/  SEL R27, R27, RZ, P0 ;  /* 0x000000ff1b1b7207 */ /* 0x000fe40000000000 */
[----:B------:R-:W-:Y:S02]  /*1510*/  ISETP.NE.AND P1, PT, R25, RZ, PT ;  /* 0x000000ff1900720c */ /* 0x000fe40003f25270 */
[----:B------:R-:W-:Y:S01]  /*1520*/  LOP3.LUT R4, R27, R4, R5, 0x96, !PT ;  /* 0x000000041b047212 */ /* 0x000fe200078e9605 */
[----:B------:R-:W-:Y:S01]  /*1530*/  IMAD.SHL.U32 R5, R19, 0x40, RZ ;  /* 0x0000004013057824 */ /* 0x000fe200078e00ff */
[----:B------:R-:W-:-:S02]  /*1540*/  LOP3.LUT R27, R0, 0x4000000, RZ, 0xc0, !PT ;  /* 0x04000000001b7812 */ /* 0x000fc400078ec0ff */
[----:B------:R-:W-:Y:S02]  /*1550*/  SEL R29, R29, RZ, P1 ;  /* 0x000000ff1d1d7207 */ /* 0x000fe40000800000 */
[----:B------:R-:W-:Y:S02]  /*1560*/  ISETP.NE.AND P0, PT, R30, RZ, PT ;  /* 0x000000ff1e00720c */ /* 0x000fe40003f05270 */
[----:B------:R-:W-:Y:S02]  /*1570*/  ISETP.NE.AND P1, PT, R27, RZ, PT ;  /* 0x000000ff1b00720c */ /* 0x000fe40003f25270 */
[----:B------:R-:W-:Y:S02]  /*1580*/  SHF.R.S32.HI R5, RZ, 0x1f, R5 ;  /* 0x0000001fff057819 */ /* 0x000fe40000011405 */
[----:B------:R-:W-:Y:S02]  /*1590*/  LOP3.LUT R4, R4, R29, RZ, 0x3c, !PT ;  /* 0x0000001d04047212 */ /* 0x000fe400078e3cff */
[----:B------:R-:W-:-:S02]  /*15a0*/  LOP3.LUT R30, R0, 0x8000000, RZ, 0xc0, !PT ;  /* 0x08000000001e7812 */ /* 0x000fc400078ec0ff */
[----:B---3--:R-:W-:Y:S02]  /*15b0*/  SEL R37, R37, RZ, P1 ;  /* 0x000000ff25257207 */ /* 0x008fe40000800000 */
[----:B------:R-:W-:Y:S01]  /*15c0*/  LOP3.LUT R4, R4, R5, R31, 0x78, !PT ;  /* 0x0000000504047212 */ /* 0x000fe200078e781f */
[----:B------:R-:W-:Y:S01]  /*15d0*/  IMAD.SHL.U32 R5, R19, 0x4, RZ ;  /* 0x0000000413057824 */ /* 0x000fe200078e00ff */
[----:B------:R-:W-:Y:S02]  /*15e0*/  ISETP.NE.AND P1, PT, R30, RZ, PT ;  /* 0x000000ff1e00720c */ /* 0x000fe40003f25270 */
[----:B------:R-:W-:Y:S02]  /*15f0*/  LOP3.LUT R31, R0, 0x10000000, RZ, 0xc0, !PT ;  /* 0x10000000001f7812 */ /* 0x000fe400078ec0ff */
[----:B-----5:R-:W-:Y:S02]  /*1600*/  SEL R39, R39, RZ, P1 ;  /* 0x000000ff27277207 */ /* 0x020fe40000800000 */
[----:B------:R-:W-:-:S02]  /*1610*/  ISETP.NE.AND P1, PT, R31, RZ, PT ;  /* 0x000000ff1f00720c */ /* 0x000fc40003f25270 */
[----:B------:R-:W-:Y:S02]  /*1620*/  LOP3.LUT R4, R39, R4, R37, 0x96, !PT ;  /* 0x0000000427047212 */ /* 0x000fe400078e9625 */
[----:B----4-:R-:W-:Y:S02]  /*1630*/  SEL R41, R41, RZ, P1 ;  /* 0x000000ff29297207 */ /* 0x010fe40000800000 */
[----:B------:R-:W-:Y:S02]  /*1640*/  LOP3.LUT R33, R0, 0x40000000, RZ, 0xc0, !PT ;  /* 0x4000000000217812 */ /* 0x000fe400078ec0ff */
[----:B------:R-:W-:Y:S02]  /*1650*/  SHF.R.S32.HI R5, RZ, 0x1f, R5 ;  /* 0x0000001fff057819 */ /* 0x000fe40000011405 */
[----:B------:R-:W-:Y:S02]  /*1660*/  LOP3.LUT R4, R4, R41, RZ, 0x3c, !PT ;  /* 0x0000002904047212 */ /* 0x000fe400078e3cff */
[----:B------:R-:W-:-:S02]  /*1670*/  ISETP.NE.AND P1, PT, R33, RZ, PT ;  /* 0x000000ff2100720c */ /* 0x000fc40003f25270 */
[----:B------:R-:W-:Y:S02]  /*1680*/  LOP3.LUT R4, R4, R5, R43, 0x78, !PT ;  /* 0x0000000504047212 */ /* 0x000fe400078e782b */
[----:B------:R-:W-:Y:S01]  /*1690*/  SEL R5, R28, RZ, P1 ;  /* 0x000000ff1c057207 */ /* 0x000fe20000800000 */
[C---:B0-----:R-:W-:Y:S01]  /*16a0*/  IMAD.WIDE.U32 R28, R11.reuse, 0x8c, R2 ;  /* 0x0000008c0b1c7825 */ /* 0x041fe200078e0002 */
[----:B------:R-:W-:Y:S02]  /*16b0*/  ISETP.NE.AND P1, PT, R34, RZ, PT ;  /* 0x000000ff2200720c */ /* 0x000fe40003f25270 */
[----:B------:R-:W-:Y:S01]  /*16c0*/  LOP3.LUT R4, R4, R5, RZ, 0x3c, !PT ;  /* 0x0000000504047212 */ /* 0x000fe200078e3cff */
[----:B------:R-:W-:-:S04]  /*16d0*/  VIADD R11, R11, UR4 ;  /* 0x000000040b0b7c36 */ /* 0x000fc80008000000 */
[----:B------:R-:W-:Y:S01]  /*16e0*/  IMAD.WIDE.U32 R2, R11, 0x8c, R2 ;  /* 0x0000008c0b027825 */ /* 0x000fe200078e0002 */
[----:B------:R-:W-:Y:S01]  /*16f0*/  LOP3.LUT R35, R4, R8, R45, 0x78, !PT ;  /* 0x0000000804237212 */ /* 0x000fe200078e782d */
[----:B------:R-:W-:Y:S01]  /*1700*/  STG.E desc[UR6][R6.64+0x88], R45 ;  /* 0x0000882d06007986 */ /* 0x000fe2000c101906 */
[----:B------:R-:W0:Y:S03]  /*1710*/  LDC.64 R4, c[0x0][0x388] ;  /* 0x0000e200ff047b82 */ /* 0x000e260000000a00 */
[----:B------:R1:W-:Y:S01]  /*1720*/  @!P0 STG.E desc[UR6][R28.64+0x4], R35 ;  /* 0x000004231c008986 */ /* 0x0003e2000c101906 */
[----:B------:R-:W-:-:S03]  /*1730*/  ISETP.NE.AND P0, PT, R32, RZ, PT ;  /* 0x000000ff2000720c */ /* 0x000fc60003f05270 */
[----:B------:R-:W-:Y:S04]  /*1740*/  STG.E desc[UR6][R2.64], RZ ;  /* 0x000000ff02007986 */ /* 0x000fe8000c101906 */
[----:B------:R-:W-:Y:S04]  /*1750*/  STG.E desc[UR6][R2.64+0x8], RZ ;  /* 0x000008ff02007986 */ /* 0x000fe8000c101906 */
[----:B0-----:R-:W2:Y:S04]  /*1760*/  LDG.E R11, desc[UR6][R4.64+0x100] ;  /* 0x00010006040b7981 */ /* 0x001ea8000c1e1900 */
[----:B--2---:R0:W-:Y:S01]  /*1770*/  STG.E desc[UR6][R2.64+0xc], R11 ;  /* 0x00000c0b02007986 */ /* 0x0041e2000c101906 */
[----:B------:R-:W-:-:S03]  /*1780*/  SEL R34, R11, RZ, P0 ;  /* 0x000000ff0b227207 */ /* 0x000fc60000000000 */
[----:B------:R-:W2:Y:S01]  /*1790*/  LDG.E R39, desc[UR6][R4.64+0x104] ;  /* 0x0001040604277981 */ /* 0x000ea2000c1e1900 */
[----:B------:R-:W-:-:S03]  /*17a0*/  LOP3.LUT P0, RZ, R19, 0x2, RZ, 0xc0, !PT ;  /* 0x0000000213ff7812 */ /* 0x000fc6000780c0ff */
[----:B--2---:R2:W-:Y:S01]  /*17b0*/  STG.E desc[UR6][R2.64+0x10], R39 ;  /* 0x0000102702007986 */ /* 0x0045e2000c101906 */
[----:B------:R-:W-:-:S03]  /*17c0*/  SEL R37, R39, RZ, P0 ;  /* 0x000000ff27257207 */ /* 0x000fc60000000000 */
[----:B-1----:R-:W3:Y:S04]  /*17d0*/  LDG.E R29, desc[UR6][R4.64+0x108] ;  /* 0x00010806041d7981 */ /* 0x002ee8000c1e1900 */
[----:B---3--:R-:W-:Y:S01]  /*17e0*/  STG.E desc[UR6][R2.64+0x14], R29 ;  /* 0x0000141d02007986 */ /* 0x008fe2000c101906 */
[----:B------:R-:W-:Y:S02]  /*17f0*/  ISETP.NE.AND P0, PT, R10, RZ, PT ;  /* 0x000000ff0a00720c */ /* 0x000fe40003f05270 */
[----:B------:R-:W-:Y:S01]  /*1800*/  SEL R36, R29, RZ, P1 ;  /* 0x000000ff1d247207 */ /* 0x000fe20000800000 */
[----:B------:R-:W3:Y:S04]  /*1810*/  LDG.E R35, desc[UR6][R4.64+0x10c] ;  /* 0x00010c0604237981 */ /* 0x000ee8000c1e1900 */
[----:B---3--:R1:W-:Y:S01]  /*1820*/  STG.E desc[UR6][R2.64+0x18], R35 ;  /* 0x0000182302007986 */ /* 0x0083e2000c101906 */
[----:B------:R-:W-:-:S03]  /*1830*/  SEL R6, R35, RZ, P2 ;  /* 0x000000ff23067207 */ /* 0x000fc60001000000 */
[----:B------:R-:W3:Y:S04]  /*1840*/  LDG.E R41, desc[UR6][R4.64+0x110] ;  /* 0x0001100604297981 */ /* 0x000ee8000c1e1900 */
[----:B---3--:R3:W-:Y:S01]  /*1850*/  STG.E desc[UR6][R2.64+0x1c], R41 ;  /* 0x00001c2902007986 */ /* 0x0087e2000c101906 */
[----:B------:R-:W-:-:S03]  /*1860*/  SEL R7, R41, RZ, P3 ;  /* 0x000000ff29077207 */ /* 0x000fc60001800000 */
[----:B------:R-:W4:Y:S04]  /*1870*/  LDG.E R43, desc[UR6][R4.64+0x114] ;  /* 0x00011406042b7981 */ /* 0x000f28000c1e1900 */
[----:B----4-:R4:W-:Y:S01]  /*1880*/  STG.E desc[UR6][R2.64+0x20], R43 ;  /* 0x0000202b02007986 */ /* 0x0109e2000c101906 */
[----:B0-----:R-:W-:-:S03]  /*1890*/  SEL R11, R43, RZ, P4 ;  /* 0x000000ff2b0b7207 */ /* 0x001fc60002000000 */
[----:B--2---:R-:W2:Y:S04]  /*18a0*/  LDG.E R39, desc[UR6][R4.64+0x118] ;  /* 0x0001180604277981 */ /* 0x004ea8000c1e1900 */
[----:B--2---:R0:W-:Y:S01]  /*18b0*/  STG.E desc[UR6][R2.64+0x24], R39 ;  /* 0x0000242702007986 */ /* 0x0041e2000c101906 */
[----:B------:R-:W-:-:S03]  /*18c0*/  SEL R28, R39, RZ, P5 ;  /* 0x000000ff271c7207 */ /* 0x000fc60002800000 */
[----:B------:R-:W2:Y:S04]  /*18d0*/  LDG.E R45, desc[UR6][R4.64+0x11c] ;  /* 0x00011c06042d7981 */ /* 0x000ea8000c1e1900 */
[----:B--2---:R2:W-:Y:S01]  /*18e0*/  STG.E desc[UR6][R2.64+0x28], R45 ;  /* 0x0000282d02007986 */ /* 0x0045e2000c101906 */
[----:B------:R-:W-:-:S03]  /*18f0*/  SEL R10, R45, RZ, P6 ;  /* 0x000000ff2d0a7207 */ /* 0x000fc60003000000 */
[----:B-1----:R-:W5:Y:S01]  /*1900*/  LDG.E R35, desc[UR6][R4.64+0x120] ;  /* 0x0001200604237981 */ /* 0x002f62000c1e1900 */
[----:B------:R-:W-:-:S03]  /*1910*/  ISETP.NE.AND P1, PT, R12, RZ, PT ;  /* 0x000000ff0c00720c */ /* 0x000fc60003f25270 */
[----:B-----5:R-:W-:Y:S01]  /*1920*/  STG.E desc[UR6][R2.64+0x2c], R35 ;  /* 0x00002c2302007986 */ /* 0x020fe2000c101906 */
[----:B------:R-:W-:-:S03]  /*1930*/  SEL R29, R35, RZ, P0 ;  /* 0x000000ff231d7207 */ /* 0x000fc60000000000 */
[----:B---3--:R-:W3:Y:S01]  /*1940*/  LDG.E R41, desc[UR6][R4.64+0x124] ;  /* 0x0001240604297981 */ /* 0x008ee2000c1e1900 */
[----:B------:R-:W-:-:S03]  /*1950*/  ISETP.NE.AND P0, PT, R13, RZ, PT ;  /* 0x000000ff0d00720c */ /* 0x000fc60003f05270 */
[----:B---3--:R1:W-:Y:S01]  /*1960*/  STG.E desc[UR6][R2.64+0x30], R41 ;  /* 0x0000302902007986 */ /* 0x0083e2000c101906 */
[----:B------:R-:W-:-:S03]  /*1970*/  SEL R12, R41, RZ, P1 ;  /* 0x000000ff290c7207 */ /* 0x000fc60000800000 */
[----:B----4-:R-:W3:Y:S01]  /*1980*/  LDG.E R43, desc[UR6][R4.64+0x128] ;  /* 0x00012806042b7981 */ /* 0x010ee2000c1e1900 */
[----:B------:R-:W-:-:S03]  /*1990*/  ISETP.NE.AND P1, PT, R14, RZ, PT ;  /* 0x000000ff0e00720c */ /* 0x000fc60003f25270 */
[----:B---3--:R3:W-:Y:S01]  /*19a0*/  STG.E desc[UR6][R2.64+0x34], R43 ;  /* 0x0000342b02007986 */ /* 0x0087e2000c101906 */
[----:B------:R-:W-:-:S03]  /*19b0*/  SEL R13, R43, RZ, P0 ;  /* 0x000000ff2b0d7207 */ /* 0x000fc60000000000 */
[----:B0-----:R-:W4:Y:S01]  /*19c0*/  LDG.E R39, desc[UR6][R4.64+0x12c] ;  /* 0x00012c0604277981 */ /* 0x001f22000c1e1900 */
[----:B------:R-:W-:-:S03]  /*19d0*/  ISETP.NE.AND P0, PT, R15, RZ, PT ;  /* 0x000000ff0f00720c */ /* 0x000fc60003f05270 */
[----:B----4-:R0:W-:Y:S01]  /*19e0*/  STG.E desc[UR6][R2.64+0x38], R39 ;  /* 0x0000382702007986 */ /* 0x0101e2000c101906 */
[----:B------:R-:W-:-:S03]  /*19f0*/  SEL R15, R39, RZ, P1 ;  /* 0x000000ff270f7207 */ /* 0x000fc60000800000 */
[----:B--2---:R-:W2:Y:S01]  /*1a00*/  LDG.E R45, desc[UR6][R4.64+0x130] ;  /* 0x00013006042d7981 */ /* 0x004ea2000c1e1900 */
[----:B------:R-:W-:-:S03]  /*1a10*/  ISETP.NE.AND P1, PT, R16, RZ, PT ;  /* 0x000000ff1000720c */ /* 0x000fc60003f25270 */
[----:B--2---:R2:W-:Y:S01]  /*1a20*/  STG.E desc[UR6][R2.64+0x3c], R45 ;  /* 0x00003c2d02007986 */ /* 0x0045e2000c101906 */
[----:B------:R-:W-:-:S03]  /*1a30*/  SEL R14, R45, RZ, P0 ;  /* 0x000000ff2d0e7207 */ /* 0x000fc60000000000 */
[----:B------:R-:W4:Y:S01]  /*1a40*/  LDG.E R38, desc[UR6][R4.64+0x134] ;  /* 0x0001340604267981 */ /* 0x000f22000c1e1900 */
[----:B------:R-:W-:-:S03]  /*1a50*/  ISETP.NE.AND P0, PT, R17, RZ, PT ;  /* 0x000000ff1100720c */ /* 0x000fc60003f05270 */
[----:B----4-:R-:W-:Y:S01]  /*1a60*/  STG.E desc[UR6][R2.64+0x40], R38 ;  /* 0x0000402602007986 */ /* 0x010fe2000c101906 */
[----:B------:R-:W-:-:S03]  /*1a70*/  SEL R16, R38, RZ, P1 ;  /* 0x000000ff26107207 */ /* 0x000fc60000800000 */
[----:B-1----:R-:W4:Y:S04]  /*1a80*/  LDG.E R41, desc[UR6][R4.64+0x138] ;  /* 0x0001380604297981 */ /* 0x002f28000c1e1900 */
[----:B----4-:R1:W-:Y:S01]  /*1a90*/  STG.E desc[UR6][R2.64+0x44], R41 ;  /* 0x0000442902007986 */ /* 0x0103e2000c101906 */
[----:B------:R-:W-:-:S03]  /*1aa0*/  SEL R17, R41, RZ, P0 ;  /* 0x000000ff29117207 */ /* 0x000fc60000000000 */
[----:B---3--:R-:W3:Y:S01]  /*1ab0*/  LDG.E R43, desc[UR6][R4.64+0x13c] ;  /* 0x00013c06042b7981 */ /* 0x008ee2000c1e1900 */
[----:B------:R-:W-:Y:S02]  /*1ac0*/  LOP3.LUT P0, RZ, R19, 0x8000, RZ, 0xc0, !PT ;  /* 0x0000800013ff7812 */ /* 0x000fe4000780c0ff */
[----:B------:R-:W-:Y:S01]  /*1ad0*/  ISETP.NE.AND P1, PT, R18, RZ, PT ;  /* 0x000000ff1200720c */ /* 0x000fe20003f25270 */
[----:B---3--:R3:W-:Y:S01]  /*1ae0*/  STG.E desc[UR6][R2.64+0x48], R43 ;  /* 0x0000482b02007986 */ /* 0x0087e2000c101906 */
[----:B------:R-:W-:-:S03]  /*1af0*/  SEL R35, R43, RZ, P0 ;  /* 0x000000ff2b237207 */ /* 0x000fc60000000000 */
[----:B0-----:R-:W4:Y:S04]  /*1b00*/  LDG.E R39, desc[UR6][R4.64+0x140] ;  /* 0x0001400604277981 */ /* 0x001f28000c1e1900 */
[----:B----4-:R-:W-:Y:S01]  /*1b10*/  STG.E desc[UR6][R2.64+0x4c], R39 ;  /* 0x00004c2702007986 */ /* 0x010fe2000c101906 */
[----:B------:R-:W-:-:S03]  /*1b20*/  SEL R32, R39, RZ, P1 ;  /* 0x000000ff27207207 */ /* 0x000fc60000800000 */
[----:B--2---:R-:W2:Y:S01]  /*1b30*/  LDG.E R45, desc[UR6][R4.64+0x144] ;  /* 0x00014406042d7981 */ /* 0x004ea2000c1e1900 */
[----:B------:R-:W-:Y:S02]  /*1b40*/  LOP3.LUT P0, RZ, R19, 0x20000, RZ, 0xc0, !PT ;  /* 0x0002000013ff7812 */ /* 0x000fe4000780c0ff */
[----:B------:R-:W-:Y:S01]  /*1b50*/  ISETP.NE.AND P2, PT, R20, RZ, PT ;  /* 0x000000ff1400720c */ /* 0x000fe20003f45270 */
[----:B--2---:R0:W-:Y:S01]  /*1b60*/  STG.E desc[UR6][R2.64+0x50], R45 ;  /* 0x0000502d02007986 */ /* 0x0041e2000c101906 */
[----:B------:R-:W-:Y:S02]  /*1b70*/  ISETP.NE.AND P1, PT, R22, RZ, PT ;  /* 0x000000ff1600720c */ /* 0x000fe40003f25270 */
[----:B------:R-:W-:Y:S01]  /*1b80*/  SEL R18, R45, RZ, P0 ;  /* 0x000000ff2d127207 */ /* 0x000fe20000000000 */
[----:B-1----:R-:W2:Y:S01]  /*1b90*/  LDG.E R41, desc[UR6][R4.64+0x148] ;  /* 0x0001480604297981 */ /* 0x002ea2000c1e1900 */
[----:B------:R-:W-:-:S03]  /*1ba0*/  LOP3.LUT R34, R36, R34, R37, 0x96, !PT ;  /* 0x0000002224227212 */ /* 0x000fc600078e9625 */
[----:B--2---:R1:W-:Y:S01]  /*1bb0*/  STG.E desc[UR6][R2.64+0x54], R41 ;  /* 0x0000542902007986 */ /* 0x0043e2000c101906 */
[----:B------:R-:W-:-:S03]  /*1bc0*/  SEL R37, R41, RZ, P2 ;  /* 0x000000ff29257207 */ /* 0x000fc60001000000 */
[----:B---3--:R-:W2:Y:S01]  /*1bd0*/  LDG.E R43, desc[UR6][R4.64+0x14c] ;  /* 0x00014c06042b7981 */ /* 0x008ea2000c1e1900 */
[----:B------:R-:W-:Y:S02]  /*1be0*/  LOP3.LUT R34, R7, R34, R6, 0x96, !PT ;  /* 0x0000002207227212 */ /* 0x000fe400078e9606 */
[----:B------:R-:W-:Y:S01]  /*1bf0*/  ISETP.NE.AND P2, PT, R26, RZ, PT ;  /* 0x000000ff1a00720c */ /* 0x000fe20003f45270 */
[----:B--2---:R2:W-:Y:S01]  /*1c00*/  STG.E desc[UR6][R2.64+0x58], R43 ;  /* 0x0000582b02007986 */ /* 0x0045e2000c101906 */
[----:B------:R-:W-:-:S03]  /*1c10*/  SEL R20, R43, RZ, P1 ;  /* 0x000000ff2b147207 */ /* 0x000fc60000800000 */
[----:B------:R-:W3:Y:S01]  /*1c20*/  LDG.E R22, desc[UR6][R4.64+0x150] ;  /* 0x0001500604167981 */ /* 0x000ee2000c1e1900 */
[----:B------:R-:W-:-:S03]  /*1c30*/  ISETP.NE.AND P1, PT, R24, RZ, PT ;  /* 0x000000ff1800720c */ /* 0x000fc60003f25270 */
[----:B---3--:R-:W-:Y:S01]  /*1c40*/  STG.E desc[UR6][R2.64+0x5c], R22 ;  /* 0x00005c1602007986 */ /* 0x008fe2000c101906 */
[----:B------:R-:W-:Y:S02]  /*1c50*/  LOP3.LUT R28, R28, R34, R11, 0x96, !PT ;  /* 0x000000221c1c7212 */ /* 0x000fe400078e960b */
[----:B------:R-:W-:Y:S01]  /*1c60*/  SEL R7, R22, RZ, P2 ;  /* 0x000000ff16077207 */ /* 0x000fe20001000000 */
[----:B0-----:R-:W3:Y:S04]  /*1c70*/  LDG.E R45, desc[UR6][R4.64+0x154] ;  /* 0x00015406042d7981 */ /* 0x001ee8000c1e1900 */
[----:B---3--:R0:W-:Y:S01]  /*1c80*/  STG.E desc[UR6][R2.64+0x60], R45 ;  /* 0x0000602d02007986 */ /* 0x0081e2000c101906 */
[----:B------:R-:W-:Y:S02]  /*1c90*/  SEL R6, R45, RZ, P1 ;  /* 0x000000ff2d067207 */ /* 0x000fe40000800000 */
[----:B------:R-:W-:Y:S01]  /*1ca0*/  ISETP.NE.AND P1, PT, R21, RZ, PT ;  /* 0x000000ff1500720c */ /* 0x000fe20003f25270 */
[----:B------:R-:W3:Y:S04]  /*1cb0*/  LDG.E R24, desc[UR6][R4.64+0x158] ;  /* 0x0001580604187981 */ /* 0x000ee8000c1e1900 */
[----:B---3--:R-:W-:Y:S01]  /*1cc0*/  STG.E desc[UR6][R2.64+0x64], R24 ;  /* 0x0000641802007986 */ /* 0x008fe2000c101906 */
[----:B------:R-:W-:-:S02]  /*1cd0*/  LOP3.LUT R10, R29, R28, R10, 0x96, !PT ;  /* 0x0000001c1d0a7212 */ /* 0x000fc400078e960a */
[----:B------:R-:W-:Y:S01]  /*1ce0*/  SEL R11, R24, RZ, P1 ;  /* 0x000000ff180b7207 */ /* 0x000fe20000800000 */
[----:B------:R-:W3:Y:S04]  /*1cf0*/  LDG.E R39, desc[UR6][R4.64+0x15c] ;  /* 0x00015c0604277981 */ /* 0x000ee8000c1e1900 */
[----:B---3--:R-:W-:Y:S04]  /*1d00*/  STG.E desc[UR6][R2.64+0x68], R39 ;  /* 0x0000682702007986 */ /* 0x008fe8000c101906 */
[----:B------:R-:W3:Y:S04]  /*1d10*/  LDG.E R21, desc[UR6][R4.64+0x160] ;  /* 0x0001600604157981 */ /* 0x000ee8000c1e1900 */
[----:B---3--:R3:W-:Y:S04]  /*1d20*/  STG.E desc[UR6][R2.64+0x6c], R21 ;  /* 0x00006c1502007986 */ /* 0x0087e8000c101906 */
[----:B-1----:R-:W4:Y:S04]  /*1d30*/  LDG.E R41, desc[UR6][R4.64+0x164] ;  /* 0x0001640604297981 */ /* 0x002f28000c1e1900 */
[----:B----4-:R1:W-:Y:S04]  /*1d40*/  STG.E desc[UR6][R2.64+0x70], R41 ;  /* 0x0000702902007986 */ /* 0x0103e8000c101906 */
[----:B------:R-:W4:Y:S01]  /*1d50*/  LDG.E R29, desc[UR6][R4.64+0x168] ;  /* 0x00016806041d7981 */ /* 0x000f22000c1e1900 */
[----:B------:R-:W-:-:S03]  /*1d60*/  LOP3.LUT R10, R13, R10, R12, 0x96, !PT ;  /* 0x0000000a0d0a7212 */ /* 0x000fc600078e960c */
[----:B----4-:R-:W-:Y:S04]  /*1d70*/  STG.E desc[UR6][R2.64+0x74], R29 ;  /* 0x0000741d02007986 */ /* 0x010fe8000c101906 */
[----:B------:R-:W4:Y:S04]  /*1d80*/  LDG.E R13, desc[UR6][R4.64+0x16c] ;  /* 0x00016c06040d7981 */ /* 0x000f28000c1e1900 */
[----:B----4-:R-:W-:Y:S04]  /*1d90*/  STG.E desc[UR6][R2.64+0x78], R13 ;  /* 0x0000780d02007986 */ /* 0x010fe8000c101906 */
[----:B--2---:R-:W2:Y:S01]  /*1da0*/  LDG.E R43, desc[UR6][R4.64+0x170] ;  /* 0x00017006042b7981 */ /* 0x004ea2000c1e1900 */
[----:B------:R-:W-:-:S03]  /*1db0*/  LOP3.LUT R14, R14, R10, R15, 0x96, !PT ;  /* 0x0000000a0e0e7212 */ /* 0x000fc600078e960f */
[----:B--2---:R2:W-:Y:S04]  /*1dc0*/  STG.E desc[UR6][R2.64+0x7c], R43 ;  /* 0x00007c2b02007986 */ /* 0x0045e8000c101906 */
[----:B0-----:R-:W4:Y:S04]  /*1dd0*/  LDG.E R45, desc[UR6][R4.64+0x174] ;  /* 0x00017406042d7981 */ /* 0x001f28000c1e1900 */
[----:B----4-:R0:W-:Y:S04]  /*1de0*/  STG.E desc[UR6][R2.64+0x80], R45 ;  /* 0x0000802d02007986 */ /* 0x0101e8000c101906 */
[----:B------:R-:W4:Y:S01]  /*1df0*/  LDG.E R15, desc[UR6][R4.64+0x178] ;  /* 0x00017806040f7981 */ /* 0x000f22000c1e1900 */
[----:B------:R-:W-:-:S02]  /*1e00*/  LOP3.LUT R14, R17, R14, R16, 0x96, !PT ;  /* 0x0000000e110e7212 */ /* 0x000fc400078e9610 */
[----:B------:R-:W-:Y:S02]  /*1e10*/  ISETP.NE.AND P1, PT, R25, RZ, PT ;  /* 0x000000ff1900720c */ /* 0x000fe40003f25270 */
[----:B------:R-:W-:Y:S02]  /*1e20*/  LOP3.LUT R14, R32, R14, R35, 0x96, !PT ;  /* 0x0000000e200e7212 */ /* 0x000fe400078e9623 */
[----:B---3--:R-:W-:Y:S02]  /*1e30*/  SEL R21, R21, RZ, P1 ;  /* 0x000000ff15157207 */ /* 0x008fe40000800000 */
[----:B------:R-:W-:Y:S02]  /*1e40*/  LOP3.LUT R14, R37, R14, R18, 0x96, !PT ;  /* 0x0000000e250e7212 */ /* 0x000fe400078e9612 */
[----:B------:R-:W-:Y:S02]  /*1e50*/  LOP3.LUT P0, RZ, R19, 0x2000000, RZ, 0xc0, !PT ;  /* 0x0200000013ff7812 */ /* 0x000fe4000780c0ff */
[----:B------:R-:W-:-:S02]  /*1e60*/  ISETP.NE.AND P1, PT, R31, RZ, PT ;  /* 0x000000ff1f00720c */ /* 0x000fc40003f25270 */
[----:B------:R-:W-:Y:S02]  /*1e70*/  ISETP.NE.AND P2, PT, R23, RZ, PT ;  /* 0x000000ff1700720c */ /* 0x000fe40003f45270 */
[----:B------:R-:W-:Y:S01]  /*1e80*/  LOP3.LUT R7, R7, R14, R20, 0x96, !PT ;  /* 0x0000000e07077212 */ /* 0x000fe200078e9614 */
[----:B----4-:R3:W-:Y:S04]  /*1e90*/  STG.E desc[UR6][R2.64+0x84], R15 ;  /* 0x0000840f02007986 */ /* 0x0107e8000c101906 */
[----:B------:R-:W4:Y:S01]  /*1ea0*/  LDG.E R10, desc[UR6][R4.64+0x17c] ;  /* 0x00017c06040a7981 */ /* 0x000f22000c1e1900 */
[----:B-1----:R-:W-:Y:S02]  /*1eb0*/  SEL R41, R41, RZ, P0 ;  /* 0x000000ff29297207 */ /* 0x002fe40000000000 */
[----:B--2---:R-:W-:Y:S01]  /*1ec0*/  SEL R43, R43, RZ, P1 ;  /* 0x000000ff2b2b7207 */ /* 0x004fe20000800000 */
[----:B------:R1:W-:Y:S01]  /*1ed0*/  STG.E desc[UR6][R2.64], R9 ;  /* 0x0000000902007986 */ /* 0x0003e2000c101906 */
[----:B------:R-:W-:-:S02]  /*1ee0*/  LOP3.LUT R6, R11, R7, R6, 0x96, !PT ;  /* 0x000000070b067212 */ /* 0x000fc400078e9606 */
[----:B------:R-:W-:Y:S01]  /*1ef0*/  SEL R39, R39, RZ, P2 ;  /* 0x000000ff27277207 */ /* 0x000fe20001000000 */
[----:B------:R1:W-:Y:S01]  /*1f00*/  STG.E desc[UR6][R2.64+0x4], RZ ;  /* 0x000004ff02007986 */ /* 0x0003e2000c101906 */
[----:B------:R-:W-:Y:S02]  /*1f10*/  ISETP.NE.AND P3, PT, R27, RZ, PT ;  /* 0x000000ff1b00720c */ /* 0x000fe40003f65270 */
[----:B------:R-:W-:Y:S02]  /*1f20*/  ISETP.NE.AND P1, PT, R33, RZ, PT ;  /* 0x000000ff2100720c */ /* 0x000fe40003f25270 */
[----:B------:R-:W-:Y:S02]  /*1f30*/  LOP3.LUT P0, RZ, R19, 0x20000000, RZ, 0xc0, !PT ;  /* 0x2000000013ff7812 */ /* 0x000fe4000780c0ff */
[----:B------:R-:W-:Y:S02]  /*1f40*/  LOP3.LUT R6, R21, R6, R39, 0x96, !PT ;  /* 0x0000000615067212 */ /* 0x000fe400078e9627 */
[----:B------:R-:W-:-:S02]  /*1f50*/  ISETP.NE.AND P2, PT, R30, RZ, PT ;  /* 0x000000ff1e00720c */ /* 0x000fc40003f45270 */
[----:B------:R-:W-:Y:S02]  /*1f60*/  SEL R29, R29, RZ, P3 ;  /* 0x000000ff1d1d7207 */ /* 0x000fe40001800000 */
[----:B0-----:R-:W-:Y:S02]  /*1f70*/  SEL R45, R45, RZ, P0 ;  /* 0x000000ff2d2d7207 */ /* 0x001fe40000000000 */
[----:B---3--:R-:W-:Y:S02]  /*1f80*/  SEL R15, R15, RZ, P1 ;  /* 0x000000ff0f0f7207 */ /* 0x008fe40000800000 */
[----:B------:R-:W-:Y:S02]  /*1f90*/  ISETP.GT.AND P0, PT, R9, -0x1, PT ;  /* 0xffffffff0900780c */ /* 0x000fe40003f04270 */
[----:B------:R-:W-:Y:S02]  /*1fa0*/  LOP3.LUT P1, RZ, R0, 0x7fffffff, RZ, 0xc0, !PT ;  /* 0x7fffffff00ff7812 */ /* 0x000fe4000782c0ff */
[----:B------:R-:W-:-:S02]  /*1fb0*/  LOP3.LUT R6, R29, R6, R41, 0x96, !PT ;  /* 0x000000061d067212 */ /* 0x000fc400078e9629 */
[----:B------:R-:W-:-:S04]  /*1fc0*/  SEL R13, R13, RZ, P2 ;  /* 0x000000ff0d0d7207 */ /* 0x000fc80001000000 */
[----:B------:R-:W-:-:S04]  /*1fd0*/  LOP3.LUT R6, R43, R6, R13, 0x96, !PT ;  /* 0x000000062b067212 */ /* 0x000fc800078e960d */
[----:B------:R-:W-:Y:S01]  /*1fe0*/  LOP3.LUT R15, R15, R6, R45, 0x96, !PT ;  /* 0x000000060f0f7212 */ /* 0x000fe200078e962d */
[----:B----4-:R1:W-:Y:S03]  /*1ff0*/  STG.E desc[UR6][R2.64+0x88], R10 ;  /* 0x0000880a02007986 */ /* 0x0103e6000c101906 */
[----:B------:R-:W-:Y:S01]  /*2000*/  LOP3.LUT R15, R15, R8, R10, 0x78, !PT ;  /* 0x000000080f0f7212 */ /* 0x000fe200078e780a */
[----:B------:R-:W-:Y:S06]  /*2010*/  @!P1 EXIT P0 ;  /* 0x000000000000994d */ /* 0x000fec0000000000 */
[----:B------:R-:W-:Y:S01]  /*2020*/  STG.E desc[UR6][R2.64+0x4], R15 ;  /* 0x0000040f02007986 */ /* 0x000fe2000c101906 */
[----:B------:R-:W-:Y:S05]  /*2030*/  EXIT ;  /* 0x000000000000794d */ /* 0x000fea0003800000 */
.L_x_21:
        /* <DEDUP_REMOVED lines=12> */
.L_x_25:


//--------------------- .text._Z17init_QRNG_no_loopP18curandStateSobol32PA32_jj --------------------------
	.section	.text._Z17init_QRNG_no_loopP18curandStateSobol32PA32_jj,"ax",@progbits
	.align	128
        .global         _Z17init_QRNG_no_loopP18curandStateSobol32PA32_jj
        .type           _Z17init_QRNG_no_loopP18curandStateSobol32PA32_jj,@function
        .size           _Z17init_QRNG_no_loopP18curandStateSobol32PA32_jj,(.L_x_26 - _Z17init_QRNG_no_loopP18curandStateSobol32PA32_jj)
        .other          _Z17init_QRNG_no_loopP18curandStateSobol32PA32_jj,@"STO_CUDA_ENTRY STV_DEFAULT"
_Z17init_QRNG_no_loopP18curandStateSobol32PA32_jj:
.text._Z17init_QRNG_no_loopP18curandStateSobol32PA32_jj:
        /* <DEDUP_REMOVED lines=9> */
[----:B------:R-:W1:Y:S07]  /*0090*/  LDCU.64 UR4, c[0x0][0x358] ;  /* 0x00006b00ff0477ac */ /* 0x000e6e0008000a00 */
[----:B------:R-:W2:Y:S01]  /*00a0*/  LDC.64 R4, c[0x0][0x388] ;  /* 0x0000e200ff047b82 */ /* 0x000ea20000000a00 */
[----:B0-----:R-:W-:-:S05]  /*00b0*/  IMAD.WIDE.U32 R6, R21, 0x8c, R2 ;  /* 0x0000008c15067825 */ /* 0x001fca00078e0002 */
[----:B-1----:R-:W-:Y:S04]  /*00c0*/  STG.E desc[UR4][R6.64], RZ ;  /* 0x000000ff06007986 */ /* 0x002fe8000c101904 */
[----:B------:R-:W-:Y:S04]  /*00d0*/  STG.E desc[UR4][R6.64+0x8], RZ ;  /* 0x000008ff06007986 */ /* 0x000fe8000c101904 */
[----:B--2---:R-:W2:Y:S04]  /*00e0*/  LDG.E R9, desc[UR4][R4.64] ;  /* 0x0000000404097981 */ /* 0x004ea8000c1e1900 */
[----:B--2---:R0:W-:Y:S04]  /*00f0*/  STG.E desc[UR4][R6.64+0xc], R9 ;  /* 0x00000c0906007986 */ /* 0x0041e8000c101904 */
[----:B------:R-:W2:Y:S04]  /*0100*/  LDG.E R8, desc[UR4][R4.64+0x4] ;  /* 0x0000040404087981 */ /* 0x000ea8000c1e1900 */
[----:B--2---:R1:W-:Y:S04]  /*0110*/  STG.E desc[UR4][R6.64+0x10], R8 ;  /* 0x0000100806007986 */ /* 0x0043e8000c101904 */
        /* <DEDUP_REMOVED lines=9> */
[----:B--2---:R-:W-:Y:S04]  /*01b0*/  STG.E desc[UR4][R6.64+0x24], R33 ;  /* 0x0000242106007986 */ /* 0x004fe8000c101904 */
        /* <DEDUP_REMOVED lines=13> */
[----:B------:R-:W-:-:S05]  /*0290*/  VIADD R11, R21, 0x2 ;  /* 0x00000002150b7836 */ /* 0x000fca0000000000 */
[----:B------:R-:W-:-:S04]  /*02a0*/  SHF.R.U32.HI R10, RZ, 0x1, R11 ;  /* 0x00000001ff0a7819 */ /* 0x000fc8000001160b */
[----:B------:R-:W-:-:S04]  /*02b0*/  LOP3.LUT R10, R10, R11, RZ, 0x3c, !PT ;  /* 0x0000000b0a0a7212 */ /* 0x000fc800078e3cff */
[----:B------:R-:W-:-:S05]  /*02c0*/  LOP3.LUT R0, R10, 0x1, RZ, 0xc0, !PT ;  /* 0x000000010a007812 */ /* 0x000fca00078ec0ff */
[----:B------:R-:W-:Y:S01]  /*02d0*/  IMAD.MOV R14, RZ, RZ, -R0 ;  /* 0x000000ffff0e7224 */ /* 0x000fe200078e0a00 */
[----:B----4-:R4:W-:Y:S04]  /*02e0*/  STG.E desc[UR4][R6.64+0x40], R15 ;  /* 0x0000400f06007986 */ /* 0x0109e8000c101904 */
[----:B------:R-:W5:Y:S01]  /*02f0*/  LDG.E R13, desc[UR4][R4.64+0x38] ;  /* 0x00003804040d7981 */ /* 0x000f62000c1e1900 */
[----:B------:R-:W-:Y:S01]  /*0300*/  LOP3.LUT R14, R14, R9, RZ, 0xc0, !PT ;  /* 0x000000090e0e7212 */ /* 0x000fe200078ec0ff */
[C---:B0-----:R-:W-:Y:S02]  /*0310*/  IMAD.SHL.U32 R9, R10.reuse, 0x40000000, RZ ;  /* 0x400000000a097824 */ /* 0x041fe400078e00ff */
[----:B------:R-:W-:-:S03]  /*0320*/  IMAD.SHL.U32 R18, R10, 0x20000000, RZ ;  /* 0x200000000a127824 */ /* 0x000fc600078e00ff */
[----:B------:R-:W-:Y:S02]  /*0330*/  SHF.R.S32.HI R9, RZ, 0x1f, R9 ;  /* 0x0000001fff097819 */ /* 0x000fe40000011409 */
[----:B------:R-:W-:Y:S02]  /*0340*/  SHF.R.S32.HI R18, RZ, 0x1f, R18 ;  /* 0x0000001fff127819 */ /* 0x000fe40000011412 */
[----:B------:R-:W-:Y:S01]  /*0350*/  LOP3.LUT R14, R14, R9, R8, 0x78, !PT ;  /* 0x000000090e0e7212 */ /* 0x000fe200078e7808 */
[----:B-1----:R-:W-:-:S03]  /*0360*/  IMAD.SHL.U32 R8, R10, 0x10000000, RZ ;  /* 0x100000000a087824 */ /* 0x002fc600078e00ff */
[----:B------:R-:W-:Y:S02]  /*0370*/  LOP3.LUT R37, R14, R18, R37, 0x78, !PT ;  /* 0x000000120e257212 */ /* 0x000fe400078e7825 */
[----:B------:R-:W-:-:S04]  /*0380*/  SHF.R.S32.HI R8, RZ, 0x1f, R8 ;  /* 0x0000001fff087819 */ /* 0x000fc80000011408 */
[----:B------:R-:W-:Y:S01]  /*0390*/  LOP3.LUT R8, R37, R8, R12, 0x78, !PT ;  /* 0x0000000825087212 */ /* 0x000fe200078e780c */
[----:B-----5:R0:W-:Y:S04]  /*03a0*/  STG.E desc[UR4][R6.64+0x44], R13 ;  /* 0x0000440d06007986 */ /* 0x0201e8000c101904 */
[----:B------:R-:W5:Y:S01]  /*03b0*/  LDG.E R37, desc[UR4][R4.64+0x3c] ;  /* 0x00003c0404257981 */ /* 0x000f62000c1e1900 */
[----:B------:R-:W-:-:S05]  /*03c0*/  IMAD.SHL.U32 R12, R10, 0x8000000, RZ ;  /* 0x080000000a0c7824 */ /* 0x000fca00078e00ff */
[----:B------:R-:W-:-:S04]  /*03d0*/  SHF.R.S32.HI R12, RZ, 0x1f, R12 ;  /* 0x0000001fff0c7819 */ /* 0x000fc8000001140c */
[----:B------:R-:W-:Y:S01]  /*03e0*/  LOP3.LUT R8, R8, R12, R35, 0x78, !PT ;  /* 0x0000000c08087212 */ /* 0x000fe200078e7823 */
[----:B-----5:R-:W-:Y:S04]  /*03f0*/  STG.E desc[UR4][R6.64+0x48], R37 ;  /* 0x0000482506007986 */ /* 0x020fe8000c101904 */
[----:B------:R-:W5:Y:S01]  /*0400*/  LDG.E R35, desc[UR4][R4.64+0x40] ;  /* 0x0000400404237981 */ /* 0x000f62000c1e1900 */
[C---:B------:R-:W-:Y:S02]  /*0410*/  IMAD.SHL.U32 R16, R10.reuse, 0x4000000, RZ ;  /* 0x040000000a107824 */ /* 0x040fe400078e00ff */
[----:B------:R-:W-:-:S03]  /*0420*/  IMAD.SHL.U32 R12, R10, 0x2000000, RZ ;  /* 0x020000000a0c7824 */ /* 0x000fc600078e00ff */
[----:B------:R-:W-:Y:S02]  /*0430*/  SHF.R.S32.HI R16, RZ, 0x1f, R16 ;  /* 0x0000001fff107819 */ /* 0x000fe40000011410 */
[----:B------:R-:W-:Y:S02]  /*0440*/  SHF.R.S32.HI R12, RZ, 0x1f, R12 ;  /* 0x0000001fff0c7819 */ /* 0x000fe4000001140c */
[----:B------:R-:W-:-:S04]  /*0450*/  LOP3.LUT R8, R8, R16, R31, 0x78, !PT ;  /* 0x0000001008087212 */ /* 0x000fc800078e781f */
[----:B------:R-:W-:Y:S01]  /*0460*/  LOP3.LUT R8, R8, R12, R33, 0x78, !PT ;  /* 0x0000000c08087212 */ /* 0x000fe200078e7821 */
[----:B-----5:R1:W-:Y:S04]  /*0470*/  STG.E desc[UR4][R6.64+0x4c], R35 ;  /* 0x00004c2306007986 */ /* 0x0203e8000c101904 */
        /* <DEDUP_REMOVED lines=24> */
[----:B-----5:R-:W-:Y:S04]  /*0600*/  STG.E desc[UR4][R6.64+0x60], R23 ;  /* 0x0000601706007986 */ /* 0x020fe8000c101904 */
        /* <DEDUP_REMOVED lines=15> */
[----:B0-----:R-:W5:Y:S01]  /*0700*/  LDG.E R13, desc[UR4][R4.64+0x64] ;  /* 0x00006404040d7981 */ /* 0x001f62000c1e1900 */
[----:B------:R-:W-:-:S05]  /*0710*/  IMAD.U32 R12, R10, 0x10000, RZ ;  /* 0x000100000a0c7824 */ /* 0x000fca00078e00ff */
        /* <DEDUP_REMOVED lines=8> */
[----:B-1----:R-:W5:Y:S01]  /*07a0*/  LDG.E R35, desc[UR4][R4.64+0x6c] ;  /* 0x00006c0404237981 */ /* 0x002f62000c1e1900 */
        /* <DEDUP_REMOVED lines=9> */
[----:B--2---:R-:W2:Y:S01]  /*0840*/  LDG.E R29, desc[UR4][R4.64+0x74] ;  /* 0x00007404041d7981 */ /* 0x004ea2000c1e1900 */
[----:B------:R-:W-:-:S05]  /*0850*/  IMAD.SHL.U32 R12, R10, 0x1000, RZ ;  /* 0x000010000a0c7824 */ /* 0x000fca00078e00ff */
[----:B------:R-:W-:-:S04]  /*0860*/  SHF.R.S32.HI R12, RZ, 0x1f, R12 ;  /* 0x0000001fff0c7819 */ /* 0x000fc8000001140c */
[----:B------:R-:W-:Y:S01]  /*0870*/  LOP3.LUT R8, R8, R12, R27, 0x78, !PT ;  /* 0x0000000c08087212 */ /* 0x000fe200078e781b */
[----:B--2---:R-:W-:Y:S04]  /*0880*/  STG.E desc[UR4][R6.64+0x80], R29 ;  /* 0x0000801d06007986 */ /* 0x004fe8000c101904 */
[----:B---3--:R-:W2:Y:S01]  /*0890*/  LDG.E R27, desc[UR4][R4.64+0x78] ;  /* 0x00007804041b7981 */ /* 0x008ea2000c1e1900 */
        /* <DEDUP_REMOVED lines=11> */
[----:B------:R-:W-:Y:S01]  /*0950*/  SHF.R.S32.HI R12, RZ, 0x1f, R12 ;  /* 0x0000001fff0c7819 */ /* 0x000fe2000001140c */
[----:B--2---:R1:W-:Y:S04]  /*0960*/  STG.E desc[UR4][R6.64+0x84], R27 ;  /* 0x0000841b06007986 */ /* 0x0043e8000c101904 */
[----:B----4-:R-:W2:Y:S01]  /*0970*/  LDG.E R25, desc[UR4][R4.64+0x7c] ;  /* 0x00007c0404197981 */ /* 0x010ea2000c1e1900 */
[----:B------:R-:W-:Y:S01]  /*0980*/  LOP3.LUT R8, R8, R12, R17, 0x78, !PT ;  /* 0x0000000c08087212 */ /* 0x000fe200078e7811 */
[C---:B------:R-:W-:Y:S01]  /*0990*/  IMAD.SHL.U32 R12, R10.reuse, 0x40, RZ ;  /* 0x000000400a0c7824 */ /* 0x040fe200078e00ff */
[----:B------:R-:W-:Y:S01]  /*09a0*/  SHF.R.S32.HI R14, RZ, 0x1f, R14 ;  /* 0x0000001fff0e7819 */ /* 0x000fe2000001140e */
[----:B------:R-:W-:Y:S01]  /*09b0*/  VIADD R21, R21, UR6 ;  /* 0x0000000615157c36 */ /* 0x000fe20008000000 */
[----:B------:R-:W-:Y:S01]  /*09c0*/  LOP3.LUT P0, RZ, R10, 0x7fffffff, RZ, 0xc0, !PT ;  /* 0x7fffffff0aff7812 */ /* 0x000fe2000780c0ff */
[----:B------:R-:W-:Y:S01]  /*09d0*/  STG.E desc[UR4][R6.64+0x4], RZ ;  /* 0x000004ff06007986 */ /* 0x000fe2000c101904 */
[----:B------:R-:W-:-:S02]  /*09e0*/  SHF.R.S32.HI R12, RZ, 0x1f, R12 ;  /* 0x0000001fff0c7819 */ /* 0x000fc4000001140c */
[----:B------:R-:W-:Y:S01]  /*09f0*/  LOP3.LUT R8, R8, R14, R15, 0x78, !PT ;  /* 0x0000000e08087212 */ /* 0x000fe200078e780f */
[----:B------:R-:W-:Y:S01]  /*0a00*/  IMAD.SHL.U32 R14, R10, 0x20, RZ ;  /* 0x000000200a0e7824 */ /* 0x000fe200078e00ff */
[----:B------:R-:W-:Y:S01]  /*0a10*/  ISETP.GT.AND P1, PT, R11, -0x1, !P0 ;  /* 0xffffffff0b00780c */ /* 0x000fe20004724270 */
[----:B------:R-:W-:Y:S01]  /*0a20*/  STG.E desc[UR4][R6.64], R11 ;  /* 0x0000000b06007986 */ /* 0x000fe2000c101904 */
[----:B------:R-:W-:Y:S01]  /*0a30*/  LOP3.LUT R8, R8, R12, R13, 0x78, !PT ;  /* 0x0000000c08087212 */ /* 0x000fe200078e780d */
[C---:B------:R-:W-:Y:S01]  /*0a40*/  IMAD.SHL.U32 R12, R10.reuse, 0x10, RZ ;  /* 0x000000100a0c7824 */ /* 0x040fe200078e00ff */
[----:B------:R-:W-:Y:S01]  /*0a50*/  SHF.R.S32.HI R14, RZ, 0x1f, R14 ;  /* 0x0000001fff0e7819 */ /* 0x000fe2000001140e */
[----:B0-----:R-:W-:-:S03]  /*0a60*/  IMAD.SHL.U32 R13, R10, 0x8, RZ ;  /* 0x000000080a0d7824 */ /* 0x001fc600078e00ff */
[----:B------:R-:W-:Y:S02]  /*0a70*/  SHF.R.S32.HI R12, RZ, 0x1f, R12 ;  /* 0x0000001fff0c7819 */ /* 0x000fe4000001140c */
[----:B------:R-:W-:Y:S01]  /*0a80*/  LOP3.LUT R8, R8, R14, R33, 0x78, !PT ;  /* 0x0000000e08087212 */ /* 0x000fe200078e7821 */
[----:B------:R-:W-:Y:S01]  /*0a90*/  IMAD.WIDE.U32 R14, R21, 0x8c, R2 ;  /* 0x0000008c150e7825 */ /* 0x000fe200078e0002 */
[----:B------:R-:W-:Y:S02]  /*0aa0*/  SHF.R.S32.HI R13, RZ, 0x1f, R13 ;  /* 0x0000001fff0d7819 */ /* 0x000fe4000001140d */
[----:B------:R-:W-:Y:S01]  /*0ab0*/  LOP3.LUT R8, R8, R12, R35, 0x78, !PT ;  /* 0x0000000c08087212 */ /* 0x000fe200078e7823 */
[----:B------:R-:W-:-:S03]  /*0ac0*/  IMAD.SHL.U32 R12, R10, 0x4, RZ ;  /* 0x000000040a0c7824 */ /* 0x000fc600078e00ff */
[----:B------:R-:W-:Y:S01]  /*0ad0*/  LOP3.LUT R8, R8, R13, R31, 0x78, !PT ;  /* 0x0000000d08087212 */ /* 0x000fe200078e781f */
[----:B------:R-:W-:Y:S01]  /*0ae0*/  IMAD.SHL.U32 R13, R10, 0x2, RZ ;  /* 0x000000020a0d7824 */ /* 0x000fe200078e00ff */
[----:B------:R-:W-:-:S04]  /*0af0*/  SHF.R.S32.HI R12, RZ, 0x1f, R12 ;  /* 0x0000001fff0c7819 */ /* 0x000fc8000001140c */
[----:B------:R-:W-:Y:S02]  /*0b00*/  LOP3.LUT R8, R8, R12, R29, 0x78, !PT ;  /* 0x0000000c08087212 */ /* 0x000fe400078e781d */
[----:B------:R-:W-:Y:S02]  /*0b10*/  SHF.R.S32.HI R13, RZ, 0x1f, R13 ;  /* 0x0000001fff0d7819 */ /* 0x000fe4000001140d */
[----:B------:R-:W-:Y:S02]  /*0b20*/  SHF.R.S32.HI R12, RZ, 0x1f, R11 ;  /* 0x0000001fff0c7819 */ /* 0x000fe4000001140b */
[----:B------:R-:W-:Y:S02]  /*0b30*/  LOP3.LUT R8, R8, R13, R27, 0x78, !PT ;  /* 0x0000000d08087212 */ /* 0x000fe400078e781b */
[----:B------:R-:W-:Y:S02]  /*0b40*/  ISETP.NE.AND P2, PT, R0, RZ, PT ;  /* 0x000000ff0000720c */ /* 0x000fe40003f45270 */
[----:B------:R-:W-:-:S02]  /*0b50*/  LOP3.LUT R26, R10, 0x8, RZ, 0xc0, !PT ;  /* 0x000000080a1a7812 */ /* 0x000fc400078ec0ff */
[----:B-1----:R-:W-:Y:S02]  /*0b60*/  P2R R27, PR, RZ, 0x2 ;  /* 0x00000002ff1b7803 */ /* 0x002fe40000000000 */
[----:B--2---:R-:W-:Y:S01]  /*0b70*/  LOP3.LUT R13, R8, R12, R25, 0x78, !PT ;  /* 0x0000000c080d7212 */ /* 0x004fe200078e7819 */
[----:B------:R0:W-:Y:S04]  /*0b80*/  STG.E desc[UR4][R6.64+0x88], R25 ;  /* 0x0000881906007986 */ /* 0x0001e8000c101904 */
[----:B------:R1:W-:Y:S04]  /*0b90*/  @!P1 STG.E desc[UR4][R6.64+0x4], R13 ;  /* 0x0000040d06009986 */ /* 0x0003e8000c101904 */
[----:B------:R-:W-:Y:S04]  /*0ba0*/  STG.E desc[UR4][R14.64], RZ ;  /* 0x000000ff0e007986 */ /* 0x000fe8000c101904 */
[----:B------:R-:W-:Y:S04]  /*0bb0*/  STG.E desc[UR4][R14.64+0x8], RZ ;  /* 0x000008ff0e007986 */ /* 0x000fe8000c101904 */
[----:B------:R-:W2:Y:S04]  /*0bc0*/  LDG.E R19, desc[UR4][R4.64+0x80] ;  /* 0x0000800404137981 */ /* 0x000ea8000c1e1900 */
[----:B--2---:R2:W-:Y:S04]  /*0bd0*/  STG.E desc[UR4][R14.64+0xc], R19 ;  /* 0x00000c130e007986 */ /* 0x0045e8000c101904 */
[----:B------:R-:W3:Y:S04]  /*0be0*/  LDG.E R20, desc[UR4][R4.64+0x84] ;  /* 0x0000840404147981 */ /* 0x000ee8000c1e1900 */
[----:B---3--:R3:W-:Y:S04]  /*0bf0*/  STG.E desc[UR4][R14.64+0x10], R20 ;  /* 0x000010140e007986 */ /* 0x0087e8000c101904 */
[----:B------:R-:W4:Y:S04]  /*0c00*/  LDG.E R23, desc[UR4][R4.64+0x88] ;  /* 0x0000880404177981 */ /* 0x000f28000c1e1900 */
[----:B----4-:R4:W-:Y:S04]  /*0c10*/  STG.E desc[UR4][R14.64+0x14], R23 ;  /* 0x000014170e007986 */ /* 0x0109e8000c101904 */
[----:B0-----:R-:W5:Y:S04]  /*0c20*/  LDG.E R25, desc[UR4][R4.64+0x8c] ;  /* 0x00008c0404197981 */ /* 0x001f68000c1e1900 */
[----:B-----5:R0:W-:Y:S04]  /*0c30*/  STG.E desc[UR4][R14.64+0x18], R25 ;  /* 0x000018190e007986 */ /* 0x0201e8000c101904 */
[----:B------:R-:W5:Y:S04]  /*0c40*/  LDG.E R37, desc[UR4][R4.64+0x90] ;  /* 0x0000900404257981 */ /* 0x000f68000c1e1900 */
[----:B-----5:R5:W-:Y:S04]  /*0c50*/  STG.E desc[UR4][R14.64+0x1c], R37 ;  /* 0x00001c250e007986 */ /* 0x020be8000c101904 */
[----:B------:R-:W2:Y:S04]  /*0c60*/  LDG.E R35, desc[UR4][R4.64+0x94] ;  /* 0x0000940404237981 */ /* 0x000ea8000c1e1900 */
[----:B--2---:R-:W-:Y:S04]  /*0c70*/  STG.E desc[UR4][R14.64+0x20], R35 ;  /* 0x000020230e007986 */ /* 0x004fe8000c101904 */
        /* <DEDUP_REMOVED lines=8> */
[----:B-1----:R-:W2:Y:S04]  /*0d00*/  LDG.E R13, desc[UR4][R4.64+0xa8] ;  /* 0x0000a804040d7981 */ /* 0x002ea8000c1e1900 */
[----:B--2---:R-:W-:Y:S04]  /*0d10*/  STG.E desc[UR4][R14.64+0x34], R13 ;  /* 0x0000340d0e007986 */ /* 0x004fe8000c101904 */
[----:B------:R-:W2:Y:S01]  /*0d20*/  LDG.E R8, desc[UR4][R4.64+0xac] ;  /* 0x0000ac0404087981 */ /* 0x000ea2000c1e1900 */
[----:B------:R-:W-:-:S03]  /*0d30*/  SEL R19, R19, RZ, P2 ;  /* 0x000000ff13137207 */ /* 0x000fc60001000000 */
[----:B--2---:R-:W-:Y:S04]  /*0d40*/  STG.E desc[UR4][R14.64+0x38], R8 ;  /* 0x000038080e007986 */ /* 0x004fe8000c101904 */
[----:B------:R-:W2:Y:S01]  /*0d50*/  LDG.E R0, desc[UR4][R4.64+0xb0] ;  /* 0x0000b00404007981 */ /* 0x000ea2000c1e1900 */
[----:B------:R-:W-:-:S03]  /*0d60*/  LOP3.LUT R19, R19, R9, R20, 0x78, !PT ;  /* 0x0000000913137212 */ /* 0x000fc600078e7814 */
[----:B--2---:R-:W-:Y:S04]  /*0d70*/  STG.E desc[UR4][R14.64+0x3c], R0 ;  /* 0x00003c000e007986 */ /* 0x004fe8000c101904 */
[----:B------:R-:W2:Y:S04]  /*0d80*/  LDG.E R9, desc[UR4][R4.64+0xb4] ;  /* 0x0000b40404097981 */ /* 0x000ea8000c1e1900 */
[----:B--2---:R-:W-:Y:S04]  /*0d90*/  STG.E desc[UR4][R14.64+0x40], R9 ;  /* 0x000040090e007986 */ /* 0x004fe8000c101904 */
[----:B---3--:R-:W2:Y:S01]  /*0da0*/  LDG.E R20, desc[UR4][R4.64+0xb8] ;  /* 0x0000b80404147981 */ /* 0x008ea2000c1e1900 */
[----:B------:R-:W-:-:S03]  /*0db0*/  LOP3.LUT R28, R19, R18, R23, 0x78, !PT ;  /* 0x00000012131c7212 */ /* 0x000fc600078e7817 */
[----:B--2---:R-:W-:Y:S04]  /*0dc0*/  STG.E desc[UR4][R14.64+0x44], R20 ;  /* 0x000044140e007986 */ /* 0x004fe8000c101904 */
[----:B------:R-:W2:Y:S01]  /*0dd0*/  LDG.E R22, desc[UR4][R4.64+0xbc] ;  /* 0x0000bc0404167981 */ /* 0x000ea2000c1e1900 */
[----:B------:R-:W1:Y:S01]  /*0de0*/  LDC.64 R6, c[0x0][0x388] ;  /* 0x0000e200ff067b82 */ /* 0x000e620000000a00 */
[----:B------:R-:W-:Y:S02]  /*0df0*/  IMAD.WIDE.U32 R18, R21, 0x8c, R2 ;  /* 0x0000008c15127825 */ /* 0x000fe400078e0002 */
[----:B--2---:R2:W-:Y:S04]  /*0e00*/  STG.E desc[UR4][R14.64+0x48], R22 ;  /* 0x000048160e007986 */ /* 0x0045e8000c101904 */
[----:B----4-:R-:W3:Y:S01]  /*0e10*/  LDG.E R23, desc[UR4][R4.64+0xc0] ;  /* 0x0000c00404177981 */ /* 0x010ee2000c1e1900 */
[----:B------:R-:W-:-:S02]  /*0e20*/  ISETP.NE.AND P3, PT, R26, RZ, PT ;  /* 0x000000ff1a00720c */ /* 0x000fc40003f65270 */
[----:B------:R-:W-:-:S04]  /*0e30*/  LOP3.LUT R26, R10, 0x10, RZ, 0xc0, !PT ;  /* 0x000000100a1a7812 */ /* 0x000fc800078ec0ff */
[----:B------:R-:W-:Y:S01]  /*0e40*/  ISETP.NE.AND P0, PT, R26, RZ, PT ;  /* 0x000000ff1a00720c */ /* 0x000fe20003f05270 */
[----:B---3--:R3:W-:Y:S04]  /*0e50*/  STG.E desc[UR4][R18.64+0x4c], R23 ;  /* 0x00004c1712007986 */ /* 0x0087e8000c101904 */
[----:B-1----:R-:W4:Y:S01]  /*0e60*/  LDG.E R24, desc[UR4][R6.64+0xc4] ;  /* 0x0000c40406187981 */ /* 0x002f22000c1e1900 */
[----:B0-----:R-:W-:Y:S01]  /*0e70*/  SEL R25, R25, RZ, P3 ;  /* 0x000000ff19197207 */ /* 0x001fe20001800000 */
[----:B------:R-:W-:Y:S01]  /*0e80*/  IMAD.WIDE.U32 R4, R21, 0x8c, R2 ;  /* 0x0000008c15047825 */ /* 0x000fe200078e0002 */
[----:B-----5:R-:W-:-:S04]  /*0e90*/  SEL R37, R37, RZ, P0 ;  /* 0x000000ff25257207 */ /* 0x020fc80000000000 */
[----:B------:R-:W-:Y:S01]  /*0ea0*/  LOP3.LUT R28, R37, R28, R25, 0x96, !PT ;  /* 0x0000001c251c7212 */ /* 0x000fe200078e9619 */
[----:B----4-:R0:W-:Y:S04]  /*0eb0*/  STG.E desc[UR4][R4.64+0x50], R24 ;  /* 0x0000501804007986 */ /* 0x0101e8000c101904 */
[----:B------:R-:W4:Y:S01]  /*0ec0*/  LDG.E R25, desc[UR4][R6.64+0xc8] ;  /* 0x0000c80406197981 */ /* 0x000f22000c1e1900 */
[----:B------:R-:W-:-:S03]  /*0ed0*/  LOP3.LUT R16, R28, R16, R35, 0x78, !PT ;  /* 0x000000101c107212 */ /* 0x000fc600078e7823 */
[----:B----4-:R1:W-:Y:S04]  /*0ee0*/  STG.E desc[UR4][R4.64+0x54], R25 ;  /* 0x0000541904007986 */ /* 0x0103e8000c101904 */
[----:B------:R-:W4:Y:S01]  /*0ef0*/  LDG.E R26, desc[UR4][R6.64+0xcc] ;  /* 0x0000cc04061a7981 */ /* 0x000f22000c1e1900 */
[----:B--2---:R-:W-:-:S04]  /*0f00*/  LOP3.LUT R14, R10, 0x80, RZ, 0xc0, !PT ;  /* 0x000000800a0e7812 */ /* 0x004fc800078ec0ff */
[----:B------:R-:W-:Y:S02]  /*0f10*/  ISETP.NE.AND P6, PT, R14, RZ, PT ;  /* 0x000000ff0e00720c */ /* 0x000fe40003fc5270 */
[----:B------:R-:W-:-:S04]  /*0f20*/  LOP3.LUT R14, R10, 0x40, RZ, 0xc0, !PT ;  /* 0x000000400a0e7812 */ /* 0x000fc800078ec0ff */
[----:B------:R-:W-:Y:S01]  /*0f30*/  ISETP.NE.AND P4, PT, R14, RZ, PT ;  /* 0x000000ff0e00720c */ /* 0x000fe20003f85270 */
[----:B----4-:R2:W-:Y:S04]  /*0f40*/  STG.E desc[UR4][R4.64+0x58], R26 ;  /* 0x0000581a04007986 */ /* 0x0105e8000c101904 */
[----:B------:R-:W4:Y:S01]  /*0f50*/  LDG.E R28, desc[UR4][R6.64+0xd0] ;  /* 0x0000d004061c7981 */ /* 0x000f22000c1e1900 */
[----:B------:R-:W-:Y:S02]  /*0f60*/  SEL R29, R29, RZ, P4 ;  /* 0x000000ff1d1d7207 */ /* 0x000fe40002000000 */
[----:B------:R-:W-:-:S04]  /*0f70*/  SEL R31, R31, RZ, P6 ;  /* 0x000000ff1f1f7207 */ /* 0x000fc80003000000 */
[----:B------:R-:W-:Y:S01]  /*0f80*/  LOP3.LUT R16, R31, R16, R29, 0x96, !PT ;  /* 0x000000101f107212 */ /* 0x000fe200078e961d */
[----:B----4-:R4:W-:Y:S04]  /*0f90*/  STG.E desc[UR4][R4.64+0x5c], R28 ;  /* 0x00005c1c04007986 */ /* 0x0109e8000c101904 */
[----:B------:R-:W5:Y:S01]  /*0fa0*/  LDG.E R29, desc[UR4][R6.64+0xd4] ;  /* 0x0000d404061d7981 */ /* 0x000f62000c1e1900 */
[C---:B---3--:R-:W-:Y:S02]  /*0fb0*/  LOP3.LUT R18, R10.reuse, 0x200, RZ, 0xc0, !PT ;  /* 0x000002000a127812 */ /* 0x048fe400078ec0ff */
[----:B------:R-:W-:Y:S02]  /*0fc0*/  LOP3.LUT R19, R10, 0x100, RZ, 0xc0, !PT ;  /* 0x000001000a137812 */ /* 0x000fe400078ec0ff */
[----:B------:R-:W-:-:S02]  /*0fd0*/  ISETP.NE.AND P5, PT, R18, RZ, PT ;  /* 0x000000ff1200720c */ /* 0x000fc40003fa5270 */
[----:B------:R-:W-:Y:S01]  /*0fe0*/  ISETP.NE.AND P1, PT, R19, RZ, PT ;  /* 0x000000ff1300720c */ /* 0x000fe20003f25270 */
[----:B-----5:R3:W-:Y:S04]  /*0ff0*/  STG.E desc[UR4][R4.64+0x60], R29 ;  /* 0x0000601d04007986 */ /* 0x0207e8000c101904 */
[----:B------:R-:W5:Y:S01]  /*1000*/  LDG.E R31, desc[UR4][R6.64+0xd8] ;  /* 0x0000d804061f7981 */ /* 0x000f62000c1e1900 */
[----:B------:R-:W-:Y:S02]  /*1010*/  SEL R33, R33, RZ, P5 ;  /* 0x000000ff21217207 */ /* 0x000fe40002800000 */
[----:B------:R-:W-:-:S04]  /*1020*/  SEL R17, R17, RZ, P1 ;  /* 0x000000ff11117207 */ /* 0x000fc80000800000 */
[----:B------:R-:W-:Y:S01]  /*1030*/  LOP3.LUT R14, R33, R16, R17, 0x96, !PT ;  /* 0x00000010210e7212 */ /* 0x000fe200078e9611 */
[----:B-----5:R5:W-:Y:S04]  /*1040*/  STG.E desc[UR4][R4.64+0x64], R31 ;  /* 0x0000641f04007986 */ /* 0x020be8000c101904 */
[----:B------:R-:W2:Y:S01]  /*1050*/  LDG.E R30, desc[UR4][R6.64+0xdc] ;  /* 0x0000dc04061e7981 */ /* 0x000ea2000c1e1900 */
[C---:B------:R-:W-:Y:S02]  /*1060*/  LOP3.LUT R17, R10.reuse, 0x800, RZ, 0xc0, !PT ;  /* 0x000008000a117812 */ /* 0x040fe400078ec0ff */
[----:B------:R-:W-:Y:S02]  /*1070*/  LOP3.LUT R16, R10, 0x400, RZ, 0xc0, !PT ;  /* 0x000004000a107812 */ /* 0x000fe400078ec0ff */
[----:B------:R-:W-:-:S02]  /*1080*/  ISETP.NE.AND P1, PT, R17, RZ, PT ;  /* 0x000000ff1100720c */ /* 0x000fc40003f25270 */
[----:B------:R-:W-:Y:S01]  /*1090*/  ISETP.NE.AND P5, PT, R16, RZ, PT ;  /* 0x000000ff1000720c */ /* 0x000fe20003fa5270 */
[----:B--2---:R2:W-:Y:S04]  /*10a0*/  STG.E desc[UR4][R4.64+0x68], R30 ;  /* 0x0000681e04007986 */ /* 0x0045e8000c101904 */
[----:B------:R-:W4:Y:S01]  /*10b0*/  LDG.E R33, desc[UR4][R6.64+0xe0] ;  /* 0x0000e00406217981 */ /* 0x000f22000c1e1900 */
[----:B------:R-:W-:Y:S02]  /*10c0*/  SEL R8, R8, RZ, P1 ;  /* 0x000000ff08087207 */ /* 0x000fe40000800000 */
[----:B------:R-:W-:-:S04]  /*10d0*/  SEL R13, R13, RZ, P5 ;  /* 0x000000ff0d0d7207 */ /* 0x000fc80002800000 */
[----:B------:R-:W-:Y:S01]  /*10e0*/  LOP3.LUT R13, R8, R14, R13, 0x96, !PT ;  /* 0x0000000e080d7212 */ /* 0x000fe200078e960d */
[----:B----4-:R4:W-:Y:S04]  /*10f0*/  STG.E desc[UR4][R4.64+0x6c], R33 ;  /* 0x00006c2104007986 */ /* 0x0109e8000c101904 */
[----:B------:R-:W3:Y:S01]  /*1100*/  LDG.E R32, desc[UR4][R6.64+0xe4] ;  /* 0x0000e40406207981 */ /* 0x000ee2000c1e1900 */
[C---:B------:R-:W-:Y:S02]  /*1110*/  LOP3.LUT R14, R10.reuse, 0x2000, RZ, 0xc0, !PT ;  /* 0x000020000a0e7812 */ /* 0x040fe400078ec0ff */
[----:B------:R-:W-:Y:S02]  /*1120*/  LOP3.LUT R15, R10, 0x1000, RZ, 0xc0, !PT ;  /* 0x000010000a0f7812 */ /* 0x000fe400078ec0ff */
[----:B------:R-:W-:-:S02]  /*1130*/  ISETP.NE.AND P1, PT, R14, RZ, PT ;  /* 0x000000ff0e00720c */ /* 0x000fc40003f25270 */
[----:B------:R-:W-:Y:S01]  /*1140*/  ISETP.NE.AND P5, PT, R15, RZ, PT ;  /* 0x000000ff0f00720c */ /* 0x000fe20003fa5270 */
[----:B---3--:R3:W-:Y:S04]  /*1150*/  STG.E desc[UR4][R4.64+0x70], R32 ;  /* 0x0000702004007986 */ /* 0x0087e8000c101904 */
        /* <DEDUP_REMOVED lines=13> */
[----:B------:R-:W-:Y:S02]  /*1230*/  ISETP.NE.AND P1, PT, R27, RZ, PT ;  /* 0x000000ff1b00720c */ /* 0x000fe40003f25270 */
[----:B------:R-:W-:-:S04]  /*1240*/  SEL R22, R22, RZ, P5 ;  /* 0x000000ff16167207 */ /* 0x000fc80002800000 */
[----:B------:R-:W-:Y:S01]  /*1250*/  LOP3.LUT R36, R22, R36, R35, 0x96, !PT ;  /* 0x0000002416247212 */ /* 0x000fe200078e9623 */
[----:B----4-:R4:W-:Y:S04]  /*1260*/  STG.E desc[UR4][R4.64+0x7c], R9 ;  /* 0x00007c0904007986 */ /* 0x0109e8000c101904 */
[----:B------:R-:W3:Y:S04]  /*1270*/  LDG.E R27, desc[UR4][R6.64+0xf4] ;  /* 0x0000f404061b7981 */ /* 0x000ee8000c1e1900 */
[----:B---3--:R-:W-:Y:S04]  /*1280*/  STG.E desc[UR4][R4.64+0x80], R27 ;  /* 0x0000801b04007986 */ /* 0x008fe8000c101904 */
[----:B------:R-:W3:Y:S01]  /*1290*/  LDG.E R35, desc[UR4][R6.64+0xf8] ;  /* 0x0000f80406237981 */ /* 0x000ee2000c1e1900 */
[----:B------:R-:W-:-:S02]  /*12a0*/  LOP3.LUT R20, R10, 0x10000, RZ, 0xc0, !PT ;  /* 0x000100000a147812 */ /* 0x000fc400078ec0ff */
[----:B------:R-:W-:Y:S02]  /*12b0*/  LOP3.LUT R22, R10, 0x20000, RZ, 0xc0, !PT ;  /* 0x000200000a167812 */ /* 0x000fe400078ec0ff */
[----:B------:R-:W-:-:S04]  /*12c0*/  ISETP.NE.AND P5, PT, R20, RZ, PT ;  /* 0x000000ff1400720c */ /* 0x000fc80003fa5270 */
[----:B------:R-:W-:Y:S02]  /*12d0*/  SEL R23, R23, RZ, P5 ;  /* 0x000000ff17177207 */ /* 0x000fe40002800000 */
[----:B------:R-:W-:-:S04]  /*12e0*/  ISETP.NE.AND P5, PT, R22, RZ, PT ;  /* 0x000000ff1600720c */ /* 0x000fc80003fa5270 */
[----:B0-----:R-:W-:-:S04]  /*12f0*/  SEL R24, R24, RZ, P5 ;  /* 0x000000ff18187207 */ /* 0x001fc80002800000 */
[----:B------:R-:W-:Y:S02]  /*1300*/  LOP3.LUT R36, R24, R36, R23, 0x96, !PT ;  /* 0x0000002418247212 */ /* 0x000fe400078e9617 */
[C---:B------:R-:W-:Y:S02]  /*1310*/  LOP3.LUT R23, R10.reuse, 0x40000, RZ, 0xc0, !PT ;  /* 0x000400000a177812 */ /* 0x040fe400078ec0ff */
[----:B------:R-:W-:Y:S02]  /*1320*/  LOP3.LUT R24, R10, 0x80000, RZ, 0xc0, !PT ;  /* 0x000800000a187812 */ /* 0x000fe400078ec0ff */
[----:B------:R-:W-:Y:S01]  /*1330*/  ISETP.NE.AND P5, PT, R23, RZ, PT ;  /* 0x000000ff1700720c */ /* 0x000fe20003fa5270 */
[----:B---3--:R0:W-:Y:S04]  /*1340*/  STG.E desc[UR4][R4.64+0x84], R35 ;  /* 0x0000842304007986 */ /* 0x0081e8000c101904 */
[----:B------:R3:W4:Y:S04]  /*1350*/  LDG.E R37, desc[UR4][R6.64+0xfc] ;  /* 0x0000fc0406257981 */ /* 0x000728000c1e1900 */
[----:B------:R-:W-:Y:S04]  /*1360*/  STG.E desc[UR4][R4.64+0x4], RZ ;  /* 0x000004ff04007986 */ /* 0x000fe8000c101904 */
[----:B------:R-:W-:Y:S01]  /*1370*/  STG.E desc[UR4][R4.64], R11 ;  /* 0x0000000b04007986 */ /* 0x000fe2000c101904 */
[----:B---3--:R-:W-:-:S02]  /*1380*/  SEL R7, R25, RZ, P5 ;  /* 0x000000ff19077207 */ /* 0x008fc40002800000 */
[----:B------:R-:W-:Y:S02]  /*1390*/  ISETP.NE.AND P5, PT, R24, RZ, PT ;  /* 0x000000ff1800720c */ /* 0x000fe40003fa5270 */
[----:B-1----:R-:W-:Y:S02]  /*13a0*/  SHF.R.U32.HI R25, RZ, 0x1, R11 ;  /* 0x00000001ff197819 */ /* 0x002fe4000001160b */
[----:B------:R-:W-:Y:S02]  /*13b0*/  SEL R6, R26, RZ, P5 ;  /* 0x000000ff1a067207 */ /* 0x000fe40002800000 */
[----:B------:R-:W-:Y:S02]  /*13c0*/  LOP3.LUT R26, R10, 0x100000, RZ, 0xc0, !PT ;  /* 0x001000000a1a7812 */ /* 0x000fe400078ec0ff */
[----:B------:R-:W-:Y:S02]  /*13d0*/  LOP3.LUT R25, R25, R11, RZ, 0x3c, !PT ;  /* 0x0000000b19197212 */ /* 0x000fe400078e3cff */
[----:B------:R-:W-:-:S02]  /*13e0*/  ISETP.NE.AND P5, PT, R26, RZ, PT ;  /* 0x000000ff1a00720c */ /* 0x000fc40003fa5270 */
[----:B------:R-:W-:Y:S01]  /*13f0*/  LOP3.LUT R7, R6, R36, R7, 0x96, !PT ;  /* 0x0000002406077212 */ /* 0x000fe200078e9607 */
[----:B------:R-:W-:Y:S01]  /*1400*/  IMAD.SHL.U32 R6, R25, 0x400, RZ ;  /* 0x0000040019067824 */ /* 0x000fe200078e00ff */
[----:B------:R-:W-:-:S04]  /*1410*/  SEL R28, R28, RZ, P5 ;  /* 0x000000ff1c1c7207 */ /* 0x000fc80002800000 */
[----:B------:R-:W-:Y:S02]  /*1420*/  LOP3.LUT R7, R7, R28, RZ, 0x3c, !PT ;  /* 0x0000001c07077212 */ /* 0x000fe400078e3cff */
[----:B------:R-:W-:Y:S02]  /*1430*/  SHF.R.S32.HI R6, RZ, 0x1f, R6 ;  /* 0x0000001fff067819 */ /* 0x000fe40000011406 */
[----:B------:R-:W-:Y:S02]  /*1440*/  LOP3.LUT R28, R10, 0x400000, RZ, 0xc0, !PT ;  /* 0x004000000a1c7812 */ /* 0x000fe400078ec0ff */
[----:B------:R-:W-:Y:S02]  /*1450*/  LOP3.LUT R6, R7, R6, R29, 0x78, !PT ;  /* 0x0000000607067212 */ /* 0x000fe400078e781d */
[----:B------:R-:W-:Y:S02]  /*1460*/  ISETP.NE.AND P5, PT, R28, RZ, PT ;  /* 0x000000ff1c00720c */ /* 0x000fe40003fa5270 */
[----:B------:R-:W-:-:S02]  /*1470*/  LOP3.LUT R29, R10, 0x800000, RZ, 0xc0, !PT ;  /* 0x008000000a1d7812 */ /* 0x000fc400078ec0ff */
[----:B------:R-:W-:Y:S02]  /*1480*/  SEL R31, R31, RZ, P5 ;  /* 0x000000ff1f1f7207 */ /* 0x000fe40002800000 */
[----:B------:R-:W-:-:S04]  /*1490*/  ISETP.NE.AND P5, PT, R29, RZ, PT ;  /* 0x000000ff1d00720c */ /* 0x000fc80003fa5270 */
[----:B------:R-:W-:Y:S02]  /*14a0*/  SEL R7, R30, RZ, P5 ;  /* 0x000000ff1e077207 */ /* 0x000fe40002800000 */
[----:B------:R-:W-:Y:S02]  /*14b0*/  LOP3.LUT R30, R10, 0x1000000, RZ, 0xc0, !PT ;  /* 0x010000000a1e7812 */ /* 0x000fe400078ec0ff */
[----:B------:R-:W-:Y:S02]  /*14c0*/  LOP3.LUT R6, R7, R6, R31, 0x96, !PT ;  /* 0x0000000607067212 */ /* 0x000fe400078e961f */
[----:B------:R-:W-:Y:S02]  /*14d0*/  ISETP.NE.AND P5, PT, R30, RZ, PT ;  /* 0x000000ff1e00720c */ /* 0x000fe40003fa5270 */
[----:B------:R-:W-:Y:S02]  /*14e0*/  LOP3.LUT R31, R10, 0x2000000, RZ, 0xc0, !PT ;  /* 0x020000000a1f7812 */ /* 0x000fe400078ec0ff */
[----:B------:R-:W-:-:S02]  /*14f0*/  SEL R33, R33, RZ, P5 ;  /* 0x000000ff21217207 */ /* 0x000fc40002800000 */
        /* <DEDUP_REMOVED lines=8> */
[----:B-----5:R-:W-:Y:S02]  /*1580*/  SEL R8, R34, RZ, P5 ;  /* 0x000000ff22087207 */ /* 0x020fe40002800000 */
[----:B--2---:R-:W-:Y:S02]  /*1590*/  LOP3.LUT R34, R10, 0x10000000, RZ, 0xc0, !PT ;  /* 0x100000000a227812 */ /* 0x004fe400078ec0ff */
[----:B------:R-:W-:Y:S01]  /*15a0*/  LOP3.LUT R6, R8, R6, R7, 0x96, !PT ;  /* 0x0000000608067212 */ /* 0x000fe200078e9607 */
[C---:B------:R-:W-:Y:S01]  /*15b0*/  IMAD.SHL.U32 R7, R25.reuse, 0x4, RZ ;  /* 0x0000000419077824 */ /* 0x040fe200078e00ff */
[----:B------:R-:W-:Y:S01]  /*15c0*/  ISETP.NE.AND P5, PT, R34, RZ, PT ;  /* 0x000000ff2200720c */ /* 0x000fe20003fa5270 */
[----:B------:R-:W-:-:S03]  /*15d0*/  IMAD.SHL.U32 R8, R25, 0x2, RZ ;  /* 0x0000000219087824 */ /* 0x000fc600078e00ff */
[----:B----4-:R-:W-:Y:S02]  /*15e0*/  SEL R9, R9, RZ, P5 ;  /* 0x000000ff09097207 */ /* 0x010fe40002800000 */
[----:B------:R-:W-:Y:S02]  /*15f0*/  SHF.R.S32.HI R7, RZ, 0x1f, R7 ;  /* 0x0000001fff077819 */ /* 0x000fe40000011407 */
[----:B------:R-:W-:Y:S02]  /*1600*/  LOP3.LUT R6, R6, R9, RZ, 0x3c, !PT ;  /* 0x0000000906067212 */ /* 0x000fe400078e3cff */
[----:B------:R-:W-:Y:S02]  /*1610*/  SHF.R.S32.HI R8, RZ, 0x1f, R8 ;  /* 0x0000001fff087819 */ /* 0x000fe40000011408 */
[----:B------:R-:W-:-:S04]  /*1620*/  LOP3.LUT R6, R6, R7, R27, 0x78, !PT ;  /* 0x0000000706067212 */ /* 0x000fc800078e781b */
[----:B0-----:R-:W-:Y:S01]  /*1630*/  LOP3.LUT R35, R6, R8, R35, 0x78, !PT ;  /* 0x0000000806237212 */ /* 0x001fe200078e7823 */
[C---:B------:R-:W-:Y:S01]  /*1640*/  IMAD.WIDE.U32 R6, R21.reuse, 0x8c, R2 ;  /* 0x0000008c15067825 */ /* 0x040fe200078e0002 */
[----:B------:R-:W0:Y:S03]  /*1650*/  LDC.64 R8, c[0x0][0x388] ;  /* 0x0000e200ff087b82 */ /* 0x000e260000000a00 */
[----:B------:R-:W-:-:S04]  /*1660*/  VIADD R21, R21, UR6 ;  /* 0x0000000615157c36 */ /* 0x000fc80008000000 */
[----:B------:R-:W-:Y:S01]  /*1670*/  IMAD.WIDE.U32 R2, R21, 0x8c, R2 ;  /* 0x0000008c15027825 */ /* 0x000fe200078e0002 */
[----:B------:R-:W-:Y:S01]  /*1680*/  LOP3.LUT R27, R35, R12, R37, 0x78, !PT ;  /* 0x0000000c231b7212 */ /* 0x000fe200078e7825 */
[----:B------:R1:W-:Y:S04]  /*1690*/  STG.E desc[UR4][R4.64+0x88], R37 ;  /* 0x0000882504007986 */ /* 0x0003e8000c101904 */
[----:B------:R2:W-:Y:S04]  /*16a0*/  @!P1 STG.E desc[UR4][R6.64+0x4], R27 ;  /* 0x0000041b06009986 */ /* 0x0005e8000c101904 */
[----:B------:R-:W-:Y:S04]  /*16b0*/  STG.E desc[UR4][R2.64], RZ ;  /* 0x000000ff02007986 */ /* 0x000fe8000c101904 */
[----:B------:R-:W-:Y:S04]  /*16c0*/  STG.E desc[UR4][R2.64+0x8], RZ ;  /* 0x000008ff02007986 */ /* 0x000fe8000c101904 */
[----:B0-----:R-:W3:Y:S04]  /*16d0*/  LDG.E R21, desc[UR4][R8.64+0x100] ;  /* 0x0001000408157981 */ /* 0x001ee8000c1e1900 */
[----:B---3--:R-:W-:Y:S01]  /*16e0*/  STG.E desc[UR4][R2.64+0xc], R21 ;  /* 0x00000c1502007986 */ /* 0x008fe2000c101904 */
[----:B------:R-:W-:-:S03]  /*16f0*/  SEL R35, R21, RZ, P2 ;  /* 0x000000ff15237207 */ /* 0x000fc60001000000 */
[----:B-1----:R-:W3:Y:S01]  /*1700*/  LDG.E R37, desc[UR4][R8.64+0x104] ;  /* 0x0001040408257981 */ /* 0x002ee2000c1e1900 */
[----:B------:R-:W-:-:S03]  /*1710*/  R2P PR, R25, 0x26 ;  /* 0x0000002619007804 */ /* 0x000fc60000000000 */
[----:B---3--:R0:W-:Y:S02]  /*1720*/  STG.E desc[UR4][R2.64+0x10], R37 ;  /* 0x0000102502007986 */ /* 0x0081e4000c101904 */
[----:B--2---:R-:W-:Y:S02]  /*1730*/  SEL R7, R37, RZ, P1 ;  /* 0x000000ff25077207 */ /* 0x004fe40000800000 */
[----:B------:R-:W2:Y:S04]  /*1740*/  LDG.E R4, desc[UR4][R8.64+0x108] ;  /* 0x0001080408047981 */ /* 0x000ea8000c1e1900 */
[----:B--2---:R-:W-:Y:S01]  /*1750*/  STG.E desc[UR4][R2.64+0x14], R4 ;  /* 0x0000140402007986 */ /* 0x004fe2000c101904 */
[----:B------:R-:W-:-:S03]  /*1760*/  SEL R27, R4, RZ, P2 ;  /* 0x000000ff041b7207 */ /* 0x000fc60001000000 */
[----:B------:R-:W2:Y:S04]  /*1770*/  LDG.E R5, desc[UR4][R8.64+0x10c] ;  /* 0x00010c0408057981 */ /* 0x000ea8000c1e1900 */
[----:B--2---:R1:W-:Y:S01]  /*1780*/  STG.E desc[UR4][R2.64+0x18], R5 ;  /* 0x0000180502007986 */ /* 0x0043e2000c101904 */
[----:B------:R-:W-:-:S03]  /*1790*/  SEL R6, R5, RZ, P3 ;  /* 0x000000ff05067207 */ /* 0x000fc60001800000 */
[----:B0-----:R-:W2:Y:S04]  /*17a0*/  LDG.E R37, desc[UR4][R8.64+0x110] ;  /* 0x0001100408257981 */ /* 0x001ea8000c1e1900 */
[----:B--2---:R0:W-:Y:S01]  /*17b0*/  STG.E desc[UR4][R2.64+0x1c], R37 ;  /* 0x00001c2502007986 */ /* 0x0041e2000c101904 */
[----:B------:R-:W-:-:S03]  /*17c0*/  SEL R21, R37, RZ, P0 ;  /* 0x000000ff25157207 */ /* 0x000fc60000000000 */
[----:B------:R-:W2:Y:S04]  /*17d0*/  LDG.E R36, desc[UR4][R8.64+0x114] ;  /* 0x0001140408247981 */ /* 0x000ea8000c1e1900 */
[----:B--2---:R2:W-:Y:S01]  /*17e0*/  STG.E desc[UR4][R2.64+0x20], R36 ;  /* 0x0000202402007986 */ /* 0x0045e2000c101904 */
[----:B-1----:R-:W-:-:S03]  /*17f0*/  SEL R5, R36, RZ, P5 ;  /* 0x000000ff24057207 */ /* 0x002fc60002800000 */
[----:B0-----:R-:W2:Y:S02]  /*1800*/  LDG.E R37, desc[UR4][R8.64+0x118] ;  /* 0x0001180408257981 */ /* 0x001ea4000c1e1900 */
[----:B--2---:R-:W-:Y:S02]  /*1810*/  SEL R36, R37, RZ, P4 ;  /* 0x000000ff25247207 */ /* 0x004fe40002000000 */
[----:B------:R0:W-:Y:S04]  /*1820*/  STG.E desc[UR4][R2.64+0x24], R37 ;  /* 0x0000242502007986 */ /* 0x0001e8000c101904 */
[----:B0-----:R-:W2:Y:S01]  /*1830*/  LDG.E R37, desc[UR4][R8.64+0x11c] ;  /* 0x00011c0408257981 */ /* 0x001ea2000c1e1900 */
[----:B------:R-:W-:Y:S02]  /*1840*/  ISETP.NE.AND P2, PT, R19, RZ, PT ;  /* 0x000000ff1300720c */ /* 0x000fe40003f45270 */
[----:B--2---:R-:W-:Y:S01]  /*1850*/  SEL R4, R37, RZ, P6 ;  /* 0x000000ff25047207 */ /* 0x004fe20003000000 */
[----:B------:R0:W-:Y:S04]  /*1860*/  STG.E desc[UR4][R2.64+0x28], R37 ;  /* 0x0000282502007986 */ /* 0x0001e8000c101904 */
[----:B0-----:R-:W2:Y:S01]  /*1870*/  LDG.E R37, desc[UR4][R8.64+0x120] ;  /* 0x0001200408257981 */ /* 0x001ea2000c1e1900 */
[----:B------:R-:W-:-:S02]  /*1880*/  ISETP.NE.AND P1, PT, R18, RZ, PT ;  /* 0x000000ff1200720c */ /* 0x000fc40003f25270 */
[----:B--2---:R-:W-:Y:S01]  /*1890*/  SEL R19, R37, RZ, P2 ;  /* 0x000000ff25137207 */ /* 0x004fe20001000000 */
[----:B------:R0:W-:Y:S04]  /*18a0*/  STG.E desc[UR4][R2.64+0x2c], R37 ;  /* 0x00002c2502007986 */ /* 0x0001e8000c101904 */
[----:B0-----:R-:W2:Y:S01]  /*18b0*/  LDG.E R37, desc[UR4][R8.64+0x124] ;  /* 0x0001240408257981 */ /* 0x001ea2000c1e1900 */
[----:B------:R-:W-:-:S03]  /*18c0*/  ISETP.NE.AND P2, PT, R16, RZ, PT ;  /* 0x000000ff1000720c */ /* 0x000fc60003f45270 */
[----:B--2---:R0:W-:Y:S01]  /*18d0*/  STG.E desc[UR4][R2.64+0x30], R37 ;  /* 0x0000302502007986 */ /* 0x0041e2000c101904 */
[----:B------:R-:W-:-:S03]  /*18e0*/  SEL R18, R37, RZ, P1 ;  /* 0x000000ff25127207 */ /* 0x000fc60000800000 */
[----:B------:R-:W2:Y:S01]  /*18f0*/  LDG.E R16, desc[UR4][R8.64+0x128] ;  /* 0x0001280408107981 */ /* 0x000ea2000c1e1900 */
[----:B------:R-:W-:-:S03]  /*1900*/  ISETP.NE.AND P1, PT, R17, RZ, PT ;  /* 0x000000ff1100720c */ /* 0x000fc60003f25270 */
[----:B--2---:R1:W-:Y:S01]  /*1910*/  STG.E desc[UR4][R2.64+0x34], R16 ;  /* 0x0000341002007986 */ /* 0x0043e2000c101904 */
[----:B------:R-:W-:-:S03]  /*1920*/  SEL R17, R16, RZ, P2 ;  /* 0x000000ff10117207 */ /* 0x000fc60001000000 */
[----:B0-----:R-:W1:Y:S01]  /*1930*/  LDG.E R37, desc[UR4][R8.64+0x12c] ;  /* 0x00012c0408257981 */ /* 0x001e62000c1e1900 */
[----:B------:R-:W-:Y:S02]  /*1940*/  ISETP.NE.AND P2, PT, R15, RZ, PT ;  /* 0x000000ff0f00720c */ /* 0x000fe40003f45270 */
[----:B-1----:R-:W-:Y:S01]  /*1950*/  SEL R16, R37, RZ, P1 ;  /* 0x000000ff25107207 */ /* 0x002fe20000800000 */
[----:B------:R0:W-:Y:S04]  /*1960*/  STG.E desc[UR4][R2.64+0x38], R37 ;  /* 0x0000382502007986 */ /* 0x0001e8000c101904 */
[----:B0-----:R-:W2:Y:S01]  /*1970*/  LDG.E R37, desc[UR4][R8.64+0x130] ;  /* 0x0001300408257981 */ /* 0x001ea2000c1e1900 */
[----:B------:R-:W-:Y:S02]  /*1980*/  ISETP.NE.AND P1, PT, R14, RZ, PT ;  /* 0x000000ff0e00720c */ /* 0x000fe40003f25270 */
        /* <DEDUP_REMOVED lines=10> */
[----:B0-----:R-:W2:Y:S01]  /*1a30*/  LDG.E R37, desc[UR4][R8.64+0x13c] ;  /* 0x00013c0408257981 */ /* 0x001ea2000c1e1900 */
[----:B------:R-:W-:-:S03]  /*1a40*/  ISETP.NE.AND P2, PT, R20, RZ, PT ;  /* 0x000000ff1400720c */ /* 0x000fc60003f45270 */
[----:B--2---:R0:W-:Y:S01]  /*1a50*/  STG.E desc[UR4][R2.64+0x48], R37 ;  /* 0x0000482502007986 */ /* 0x0041e2000c101904 */
[----:B-1----:R-:W-:-:S03]  /*1a60*/  SEL R0, R37, RZ, P1 ;  /* 0x000000ff25007207 */ /* 0x002fc60000800000 */
[----:B------:R-:W2:Y:S01]  /*1a70*/  LDG.E R20, desc[UR4][R8.64+0x140] ;  /* 0x0001400408147981 */ /* 0x000ea2000c1e1900 */
[----:B------:R-:W-:-:S03]  /*1a80*/  ISETP.NE.AND P1, PT, R22, RZ, PT ;  /* 0x000000ff1600720c */ /* 0x000fc60003f25270 */
[----:B--2---:R1:W-:Y:S01]  /*1a90*/  STG.E desc[UR4][R2.64+0x4c], R20 ;  /* 0x00004c1402007986 */ /* 0x0043e2000c101904 */
[----:B0-----:R-:W-:-:S03]  /*1aa0*/  SEL R37, R20, RZ, P2 ;  /* 0x000000ff14257207 */ /* 0x001fc60001000000 */
[----:B------:R-:W2:Y:S01]  /*1ab0*/  LDG.E R22, desc[UR4][R8.64+0x144] ;  /* 0x0001440408167981 */ /* 0x000ea2000c1e1900 */
[----:B------:R-:W-:-:S03]  /*1ac0*/  ISETP.NE.AND P2, PT, R23, RZ, PT ;  /* 0x000000ff1700720c */ /* 0x000fc60003f45270 */
[----:B--2---:R0:W-:Y:S01]  /*1ad0*/  STG.E desc[UR4][R2.64+0x50], R22 ;  /* 0x0000501602007986 */ /* 0x0041e2000c101904 */
[----:B------:R-:W-:Y:S02]  /*1ae0*/  LOP3.LUT R27, R27, R35, R7, 0x96, !PT ;  /* 0x000000231b1b7212 */ /* 0x000fe400078e9607 */
[----:B-1----:R-:W-:Y:S01]  /*1af0*/  SEL R20, R22, RZ, P1 ;  /* 0x000000ff16147207 */ /* 0x002fe20000800000 */
[----:B------:R-:W2:Y:S01]  /*1b00*/  LDG.E R23, desc[UR4][R8.64+0x148] ;  /* 0x0001480408177981 */ /* 0x000ea2000c1e1900 */
[----:B------:R-:W-:-:S03]  /*1b10*/  ISETP.NE.AND P1, PT, R24, RZ, PT ;  /* 0x000000ff1800720c */ /* 0x000fc60003f25270 */
[----:B--2---:R1:W-:Y:S01]  /*1b20*/  STG.E desc[UR4][R2.64+0x54], R23 ;  /* 0x0000541702007986 */ /* 0x0043e2000c101904 */
[----:B------:R-:W-:Y:S02]  /*1b30*/  LOP3.LUT R27, R21, R27, R6, 0x96, !PT ;  /* 0x0000001b151b7212 */ /* 0x000fe400078e9606 */
[----:B------:R-:W-:Y:S01]  /*1b40*/  SEL R7, R23, RZ, P2 ;  /* 0x000000ff17077207 */ /* 0x000fe20001000000 */
[----:B------:R-:W2:Y:S04]  /*1b50*/  LDG.E R35, desc[UR4][R8.64+0x14c] ;  /* 0x00014c0408237981 */ /* 0x000ea8000c1e1900 */
[----:B--2---:R2:W-:Y:S01]  /*1b60*/  STG.E desc[UR4][R2.64+0x58], R35 ;  /* 0x0000582302007986 */ /* 0x0045e2000c101904 */
[----:B0-----:R-:W-:Y:S02]  /*1b70*/  SEL R22, R35, RZ, P1 ;  /* 0x000000ff23167207 */ /* 0x001fe40000800000 */
[----:B------:R-:W-:Y:S01]  /*1b80*/  ISETP.NE.AND P1, PT, R26, RZ, PT ;  /* 0x000000ff1a00720c */ /* 0x000fe20003f25270 */
[----:B------:R-:W3:Y:S04]  /*1b90*/  LDG.E R24, desc[UR4][R8.64+0x150] ;  /* 0x0001500408187981 */ /* 0x000ee8000c1e1900 */
[----:B---3--:R0:W-:Y:S01]  /*1ba0*/  STG.E desc[UR4][R2.64+0x5c], R24 ;  /* 0x00005c1802007986 */ /* 0x0081e2000c101904 */
[----:B------:R-:W-:-:S03]  /*1bb0*/  SEL R21, R24, RZ, P1 ;  /* 0x000000ff18157207 */ /* 0x000fc60000800000 */
[----:B------:R-:W3:Y:S01]  /*1bc0*/  LDG.E R26, desc[UR4][R8.64+0x154] ;  /* 0x00015404081a7981 */ /* 0x000ee2000c1e1900 */
[----:B------:R-:W-:Y:S02]  /*1bd0*/  ISETP.NE.AND P1, PT, R28, RZ, PT ;  /* 0x000000ff1c00720c */ /* 0x000fe40003f25270 */
[----:B------:R-:W-:Y:S01]  /*1be0*/  LOP3.LUT P0, RZ, R25, 0x200000, RZ, 0xc0, !PT ;  /* 0x0020000019ff7812 */ /* 0x000fe2000780c0ff */
[----:B---3--:R-:W-:Y:S01]  /*1bf0*/  STG.E desc[UR4][R2.64+0x60], R26 ;  /* 0x0000601a02007986 */ /* 0x008fe2000c101904 */
[----:B------:R-:W-:Y:S02]  /*1c00*/  LOP3.LUT R36, R36, R27, R5, 0x96, !PT ;  /* 0x0000001b24247212 */ /* 0x000fe400078e9605 */
[----:B------:R-:W-:Y:S01]  /*1c10*/  ISETP.NE.AND P2, PT, R30, RZ, PT ;  /* 0x000000ff1e00720c */ /* 0x000fe20003f45270 */
[----:B------:R-:W3:Y:S01]  /*1c20*/  LDG.E R28, desc[UR4][R8.64+0x158] ;  /* 0x00015804081c7981 */ /* 0x000ee2000c1e1900 */
[----:B------:R-:W-:-:S03]  /*1c30*/  SEL R6, R26, RZ, P0 ;  /* 0x000000ff1a067207 */ /* 0x000fc60000000000 */
[----:B---3--:R-:W-:Y:S04]  /*1c40*/  STG.E desc[UR4][R2.64+0x64], R28 ;  /* 0x0000641c02007986 */ /* 0x008fe8000c101904 */
[----:B------:R-:W3:Y:S04]  /*1c50*/  LDG.E R5, desc[UR4][R8.64+0x15c] ;  /* 0x00015c0408057981 */ /* 0x000ee8000c1e1900 */
[----:B---3--:R3:W-:Y:S04]  /*1c60*/  STG.E desc[UR4][R2.64+0x68], R5 ;  /* 0x0000680502007986 */ /* 0x0087e8000c101904 */
[----:B-1----:R-:W4:Y:S01]  /*1c70*/  LDG.E R23, desc[UR4][R8.64+0x160] ;  /* 0x0001600408177981 */ /* 0x002f22000c1e1900 */
[----:B------:R-:W-:-:S03]  /*1c80*/  LOP3.LUT R4, R19, R36, R4, 0x96, !PT ;  /* 0x0000002413047212 */ /* 0x000fc600078e9604 */
[----:B----4-:R1:W-:Y:S04]  /*1c90*/  STG.E desc[UR4][R2.64+0x6c], R23 ;  /* 0x00006c1702007986 */ /* 0x0103e8000c101904 */
[----:B------:R-:W4:Y:S04]  /*1ca0*/  LDG.E R19, desc[UR4][R8.64+0x164] ;  /* 0x0001640408137981 */ /* 0x000f28000c1e1900 */
[----:B----4-:R4:W-:Y:S04]  /*1cb0*/  STG.E desc[UR4][R2.64+0x70], R19 ;  /* 0x0000701302007986 */ /* 0x0109e8000c101904 */
[----:B--2---:R-:W2:Y:S01]  /*1cc0*/  LDG.E R35, desc[UR4][R8.64+0x168] ;  /* 0x0001680408237981 */ /* 0x004ea2000c1e1900 */
[----:B------:R-:W-:-:S03]  /*1cd0*/  LOP3.LUT R18, R17, R4, R18, 0x96, !PT ;  /* 0x0000000411127212 */ /* 0x000fc600078e9612 */
[----:B--2---:R2:W-:Y:S04]  /*1ce0*/  STG.E desc[UR4][R2.64+0x74], R35 ;  /* 0x0000742302007986 */ /* 0x0045e8000c101904 */
[----:B------:R-:W5:Y:S04]  /*1cf0*/  LDG.E R17, desc[UR4][R8.64+0x16c] ;  /* 0x00016c0408117981 */ /* 0x000f68000c1e1900 */
[----:B-----5:R5:W-:Y:S04]  /*1d00*/  STG.E desc[UR4][R2.64+0x78], R17 ;  /* 0x0000781102007986 */ /* 0x020be8000c101904 */
[----:B------:R-:W3:Y:S01]  /*1d10*/  LDG.E R4, desc[UR4][R8.64+0x170] ;  /* 0x0001700408047981 */ /* 0x000ee2000c1e1900 */
[----:B0-----:R-:W-:-:S03]  /*1d20*/  LOP3.LUT R24, R15, R18, R16, 0x96, !PT ;  /* 0x000000120f187212 */ /* 0x001fc600078e9610 */
[----:B---3--:R-:W-:Y:S04]  /*1d30*/  STG.E desc[UR4][R2.64+0x7c], R4 ;  /* 0x00007c0402007986 */ /* 0x008fe8000c101904 */
[----:B------:R-:W3:Y:S04]  /*1d40*/  LDG.E R16, desc[UR4][R8.64+0x174] ;  /* 0x0001740408107981 */ /* 0x000ee8000c1e1900 */
[----:B---3--:R-:W-:Y:S04]  /*1d50*/  STG.E desc[UR4][R2.64+0x80], R16 ;  /* 0x0000801002007986 */ /* 0x008fe8000c101904 */
[----:B------:R-:W3:Y:S01]  /*1d60*/  LDG.E R15, desc[UR4][R8.64+0x178] ;  /* 0x00017804080f7981 */ /* 0x000ee2000c1e1900 */
[----:B------:R-:W-:-:S04]  /*1d70*/  LOP3.LUT R13, R13, R24, R14, 0x96, !PT ;  /* 0x000000180d0d7212 */ /* 0x000fc800078e960e */
[----:B------:R-:W-:Y:S02]  /*1d80*/  LOP3.LUT R0, R37, R13, R0, 0x96, !PT ;  /* 0x0000000d25007212 */ /* 0x000fe400078e9600 */
[----:B------:R-:W-:Y:S02]  /*1d90*/  SEL R27, R28, RZ, P1 ;  /* 0x000000ff1c1b7207 */ /* 0x000fe40000800000 */
[----:B------:R-:W-:Y:S02]  /*1da0*/  LOP3.LUT R0, R7, R0, R20, 0x96, !PT ;  /* 0x0000000007007212 */ /* 0x000fe400078e9614 */
[----:B------:R-:W-:Y:S02]  /*1db0*/  ISETP.NE.AND P1, PT, R29, RZ, PT ;  /* 0x000000ff1d00720c */ /* 0x000fe40003f25270 */
[----:B------:R-:W-:Y:S02]  /*1dc0*/  LOP3.LUT R0, R21, R0, R22, 0x96, !PT ;  /* 0x0000000015007212 */ /* 0x000fe400078e9616 */
[----:B------:R-:W-:-:S02]  /*1dd0*/  SEL R5, R5, RZ, P1 ;  /* 0x000000ff05057207 */ /* 0x000fc40000800000 */
[----:B------:R-:W-:Y:S01]  /*1de0*/  ISETP.NE.AND P1, PT, R31, RZ, PT ;  /* 0x000000ff1f00720c */ /* 0x000fe20003f25270 */
[----:B---3--:R0:W-:Y:S04]  /*1df0*/  STG.E desc[UR4][R2.64+0x84], R15 ;  /* 0x0000840f02007986 */ /* 0x0081e8000c101904 */
[----:B------:R-:W3:Y:S01]  /*1e00*/  LDG.E R18, desc[UR4][R8.64+0x17c] ;  /* 0x00017c0408127981 */ /* 0x000ee2000c1e1900 */
[----:B-1----:R-:W-:Y:S02]  /*1e10*/  SEL R23, R23, RZ, P2 ;  /* 0x000000ff17177207 */ /* 0x002fe40001000000 */
[----:B------:R-:W-:Y:S02]  /*1e20*/  LOP3.LUT R0, R27, R0, R6, 0x96, !PT ;  /* 0x000000001b007212 */ /* 0x000fe400078e9606 */
[----:B------:R-:W-:-:S02]  /*1e30*/  ISETP.NE.AND P3, PT, R32, RZ, PT ;  /* 0x000000ff2000720c */ /* 0x000fc40003f65270 */
[----:B------:R-:W-:Y:S02]  /*1e40*/  ISETP.NE.AND P2, PT, R33, RZ, PT ;  /* 0x000000ff2100720c */ /* 0x000fe40003f45270 */
[----:B------:R-:W-:Y:S02]  /*1e50*/  LOP3.LUT P0, RZ, R25, 0x40000000, RZ, 0xc0, !PT ;  /* 0x4000000019ff7812 */ /* 0x000fe4000780c0ff */
[----:B----4-:R-:W-:Y:S02]  /*1e60*/  SEL R19, R19, RZ, P1 ;  /* 0x000000ff13137207 */ /* 0x010fe40000800000 */
[----:B------:R-:W-:Y:S02]  /*1e70*/  ISETP.NE.AND P1, PT, R34, RZ, PT ;  /* 0x000000ff2200720c */ /* 0x000fe40003f25270 */
[----:B------:R-:W-:Y:S02]  /*1e80*/  LOP3.LUT R0, R23, R0, R5, 0x96, !PT ;  /* 0x0000000017007212 */ /* 0x000fe400078e9605 */
[----:B--2---:R-:W-:-:S02]  /*1e90*/  SEL R35, R35, RZ, P3 ;  /* 0x000000ff23237207 */ /* 0x004fc40001800000 */
[----:B-----5:R-:W-:Y:S02]  /*1ea0*/  SEL R17, R17, RZ, P2 ;  /* 0x000000ff11117207 */ /* 0x020fe40001000000 */
[----:B0-----:R-:W-:Y:S02]  /*1eb0*/  SEL R15, R15, RZ, P0 ;  /* 0x000000ff0f0f7207 */ /* 0x001fe40000000000 */
[----:B------:R-:W-:Y:S02]  /*1ec0*/  ISETP.GT.AND P0, PT, R11, -0x1, PT ;  /* 0xffffffff0b00780c */ /* 0x000fe40003f04270 */
[----:B------:R-:W-:Y:S02]  /*1ed0*/  LOP3.LUT P2, RZ, R10, 0x7fffffff, RZ, 0xc0, !PT ;  /* 0x7fffffff0aff7812 */ /* 0x000fe4000784c0ff */
[----:B------:R-:W-:Y:S02]  /*1ee0*/  SEL R4, R4, RZ, P1 ;  /* 0x000000ff04047207 */ /* 0x000fe40000800000 */
[----:B------:R-:W-:-:S02]  /*1ef0*/  LOP3.LUT R0, R35, R0, R19, 0x96, !PT ;  /* 0x0000000023007212 */ /* 0x000fc400078e9613 */
[----:B------:R-:W-:Y:S02]  /*1f00*/  LOP3.LUT P1, RZ, R25, 0x20000000, RZ, 0xc0, !PT ;  /* 0x2000000019ff7812 */ /* 0x000fe4000782c0ff */
[----:B------:R-:W-:Y:S02]  /*1f10*/  LOP3.LUT R0, R4, R0, R17, 0x96, !PT ;  /* 0x0000000004007212 */ /* 0x000fe400078e9611 */
[----:B------:R-:W-:Y:S01]  /*1f20*/  SEL R5, R16, RZ, P1 ;  /* 0x000000ff10057207 */ /* 0x000fe20000800000 */
[----:B------:R0:W-:Y:S03]  /*1f30*/  STG.E desc[UR4][R2.64], R11 ;  /* 0x0000000b02007986 */ /* 0x0001e6000c101904 */
[----:B------:R-:W-:Y:S01]  /*1f40*/  LOP3.LUT R5, R15, R0, R5, 0x96, !PT ;  /* 0x000000000f057212 */ /* 0x000fe200078e9605 */
[----:B------:R0:W-:Y:S04]  /*1f50*/  STG.E desc[UR4][R2.64+0x4], RZ ;  /* 0x000004ff02007986 */ /* 0x0001e8000c101904 */
[----:B---3--:R0:W-:Y:S01]  /*1f60*/  STG.E desc[UR4][R2.64+0x88], R18 ;  /* 0x0000881202007986 */ /* 0x0081e2000c101904 */
[----:B------:R-:W-:Y:S01]  /*1f70*/  LOP3.LUT R5, R5, R12, R18, 0x78, !PT ;  /* 0x0000000c05057212 */ /* 0x000fe200078e7812 */
[----:B------:R-:W-:Y:S06]  /*1f80*/  @!P2 EXIT P0 ;  /* 0x000000000000a94d */ /* 0x000fec0000000000 */
[----:B------:R-:W-:Y:S01]  /*1f90*/  STG.E desc[UR4][R2.64+0x4], R5 ;  /* 0x0000040502007986 */ /* 0x000fe2000c101904 */
[----:B------:R-:W-:Y:S05]  /*1fa0*/  EXIT ;  /* 0x000000000000794d */ /* 0x000fea0003800000 */
.L_x_22:
        /* <DEDUP_REMOVED lines=13> */
.L_x_26:


//--------------------- .nv.global.init           --------------------------
	.section	.nv.global.init,"aw",@progbits
	.align	4
.nv.global.init:
	.type		mrg32k3aM1SubSeq,@object
	.size		mrg32k3aM1SubSeq,(mrg32k3aM2SubSeq - mrg32k3aM1SubSeq)
mrg32k3aM1SubSeq:
        /*0000*/ 	.byte	0x0b, 0xcc, 0xee, 0x04, 0x73, 0x29, 0x8b, 0x6f, 0xf6, 0x53, 0x03, 0xf6, 0x23, 0xf6, 0xea, 0xda
        /* <DEDUP_REMOVED lines=125> */
	.type		mrg32k3aM2SubSeq,@object
	.size		mrg32k3aM2SubSeq,(mrg32k3aM1 - mrg32k3aM2SubSeq)
mrg32k3aM2SubSeq:
        /* <DEDUP_REMOVED lines=126> */
	.type		mrg32k3aM1,@object
	.size		mrg32k3aM1,(mrg32k3aM1Seq - mrg32k3aM1)
mrg32k3aM1:
        /* <DEDUP_REMOVED lines=144> */
	.type		mrg32k3aM1Seq,@object
	.size		mrg32k3aM1Seq,(mrg32k3aM2 - mrg32k3aM1Seq)
mrg32k3aM1Seq:
        /* <DEDUP_REMOVED lines=144> */
	.type		mrg32k3aM2,@object
	.size		mrg32k3aM2,(mrg32k3aM2Seq - mrg32k3aM2)
mrg32k3aM2:
        /* <DEDUP_REMOVED lines=144> */
	.type		mrg32k3aM2Seq,@object
	.size		mrg32k3aM2Seq,(precalc_xorwow_matrix - mrg32k3aM2Seq)
mrg32k3aM2Seq:
        /* <DEDUP_REMOVED lines=144> */
	.type		precalc_xorwow_matrix,@object
	.size		precalc_xorwow_matrix,(precalc_xorwow_offset_matrix - precalc_xorwow_matrix)
precalc_xorwow_matrix:
        /* <DEDUP_REMOVED lines=6400> */
	.type		precalc_xorwow_offset_matrix,@object
	.size		precalc_xorwow_offset_matrix,(.L_1 - precalc_xorwow_offset_matrix)
precalc_xorwow_offset_matrix:
        /* <DEDUP_REMOVED lines=6400> */
.L_1:


//--------------------- .nv.shared.reserved.0     --------------------------
	.section	.nv.shared.reserved.0,"aw",@nobits
	.weak		__nv_reservedSMEM_offset_0_alias
	.size		__nv_reservedSMEM_offset_0_alias, 0, 64
	.other		__nv_reservedSMEM_offset_0_alias,@"STO_CUDA_RESERVED_SHARED STV_DEFAULT"
__nv_reservedSMEM_offset_0_alias:
	.zero		0
	.zero		64


//--------------------- .nv.constant0._Z24gen_normals_reuse_statesPfP18curandStateSobol32mj --------------------------
	.section	.nv.constant0._Z24gen_normals_reuse_statesPfP18curandStateSobol32mj,"a",@progbits
	.sectionflags	@""
	.align	4
.nv.constant0._Z24gen_normals_reuse_statesPfP18curandStateSobol32mj:
	.zero		924


//--------------------- .nv.constant0._Z19gen_normals_no_loopPfP18curandStateSobol32j --------------------------
	.section	.nv.constant0._Z19gen_normals_no_loopPfP18curandStateSobol32j,"a",@progbits
	.sectionflags	@""
	.align	4
.nv.constant0._Z19gen_normals_no_loopPfP18curandStateSobol32j:
	.zero		916


//--------------------- .nv.constant0._Z22init_QRNG_reuse_statesP18curandStateSobol32PA32_jj --------------------------
	.section	.nv.constant0._Z22init_QRNG_reuse_statesP18curandStateSobol32PA32_jj,"a",@progbits
	.sectionflags	@""
	.align	4
.nv.constant0._Z22init_QRNG_reuse_statesP18curandStateSobol32PA32_jj:
	.zero		916


//--------------------- .nv.constant0._Z17init_QRNG_no_loopP18curandStateSobol32PA32_jj --------------------------
	.section	.nv.constant0._Z17init_QRNG_no_loopP18curandStateSobol32PA32_jj,"a",@progbits
	.sectionflags	@""
	.align	4
.nv.constant0._Z17init_QRNG_no_loopP18curandStateSobol32PA32_jj:
	.zero		916


//--------------------- SYMBOLS --------------------------

	.type		.nv.reservedSmem.offset0,@object
	.size		.nv.reservedSmem.offset0,0x4
